//
// Generated by NVIDIA NVVM Compiler
//
// Compiler Build ID: CL-36424714
// Cuda compilation tools, release 13.0, V13.0.88
// Based on NVVM 20.0.0
//

.version 9.0
.target sm_100
.address_size 64

	// .globl	lrsi_batch_f32

.visible .entry lrsi_batch_f32(
	.param .u64 .ptr .align 1 lrsi_batch_f32_param_0,
	.param .u64 .ptr .align 1 lrsi_batch_f32_param_1,
	.param .u32 lrsi_batch_f32_param_2,
	.param .u32 lrsi_batch_f32_param_3,
	.param .u32 lrsi_batch_f32_param_4,
	.param .u64 .ptr .align 1 lrsi_batch_f32_param_5
)
{
	.reg .pred 	%p<24>;
	.reg .b32 	%r<36>;
	.reg .b32 	%f<98>;
	.reg .b64 	%rd<36>;

	ld.param.u64 	%rd6, [lrsi_batch_f32_param_0];
	ld.param.u64 	%rd5, [lrsi_batch_f32_param_1];
	ld.param.u32 	%r19, [lrsi_batch_f32_param_2];
	ld.param.u32 	%r20, [lrsi_batch_f32_param_3];
	ld.param.u32 	%r21, [lrsi_batch_f32_param_4];
	ld.param.u64 	%rd7, [lrsi_batch_f32_param_5];
	cvta.to.global.u64 	%rd1, %rd7;
	cvta.to.global.u64 	%rd2, %rd6;
	mov.u32 	%r1, %ctaid.x;
	setp.ge.s32 	%p1, %r1, %r21;
	@%p1 bra 	$L__BB0_28;
	mul.lo.s32 	%r2, %r19, %r1;
	mov.u32 	%r3, %tid.x;
	setp.ge.s32 	%p2, %r3, %r19;
	@%p2 bra 	$L__BB0_4;
	mov.u32 	%r4, %ntid.x;
	mov.u32 	%r32, %r3;
$L__BB0_3:
	add.s32 	%r22, %r32, %r2;
	mul.wide.s32 	%rd8, %r22, 4;
	add.s64 	%rd9, %rd1, %rd8;
	mov.b32 	%r23, 2143289344;
	st.global.u32 	[%rd9], %r23;
	add.s32 	%r32, %r32, %r4;
	setp.lt.s32 	%p3, %r32, %r19;
	@%p3 bra 	$L__BB0_3;
$L__BB0_4:
	bar.sync 	0;
	setp.ne.s32 	%p4, %r3, 0;
	@%p4 bra 	$L__BB0_28;
	setp.lt.s32 	%p5, %r20, 0;
	setp.ge.s32 	%p6, %r20, %r19;
	or.pred  	%p7, %p5, %p6;
	@%p7 bra 	$L__BB0_28;
	cvta.to.global.u64 	%rd10, %rd5;
	mul.wide.u32 	%rd11, %r1, 4;
	add.s64 	%rd12, %rd10, %rd11;
	ld.global.nc.f32 	%f1, [%rd12];
	setp.leu.f32 	%p8, %f1, 0f00000000;
	setp.geu.f32 	%p9, %f1, 0f3F800000;
	or.pred  	%p10, %p8, %p9;
	@%p10 bra 	$L__BB0_28;
	mov.f32 	%f50, 0f3F800000;
	sub.f32 	%f2, %f50, %f1;
	neg.f32 	%f3, %f2;
	add.s32 	%r7, %r20, 3;
	setp.ge.s32 	%p11, %r7, %r19;
	@%p11 bra 	$L__BB0_28;
	mul.wide.u32 	%rd13, %r20, 4;
	add.s64 	%rd3, %rd2, %rd13;
	ld.global.nc.f32 	%f97, [%rd3];
	add.s32 	%r33, %r20, 1;
	add.s32 	%r9, %r20, 2;
	max.s32 	%r10, %r19, %r9;
	sub.s32 	%r24, %r20, %r10;
	and.b32  	%r25, %r24, 1;
	setp.eq.b32 	%p12, %r25, 1;
	mov.f32 	%f96, %f97;
	mov.f32 	%f95, %f97;
	mov.f32 	%f94, %f97;
	@%p12 bra 	$L__BB0_11;
	ld.global.nc.f32 	%f5, [%rd3+4];
	abs.f32 	%f51, %f5;
	setp.nan.f32 	%p13, %f51, %f51;
	mov.u32 	%r33, %r9;
	@%p13 bra 	$L__BB0_11;
	sub.f32 	%f52, %f5, %f97;
	fma.rn.f32 	%f94, %f1, %f52, %f97;
	fma.rn.f32 	%f53, %f3, %f94, %f97;
	fma.rn.f32 	%f95, %f2, %f97, %f53;
	fma.rn.f32 	%f54, %f3, %f95, %f97;
	fma.rn.f32 	%f96, %f2, %f97, %f54;
	fma.rn.f32 	%f55, %f3, %f96, %f97;
	fma.rn.f32 	%f97, %f2, %f97, %f55;
$L__BB0_11:
	add.s32 	%r26, %r10, -2;
	setp.eq.s32 	%p14, %r26, %r20;
	@%p14 bra 	$L__BB0_28;
	add.s32 	%r35, %r33, 1;
	add.s32 	%r34, %r33, %r2;
	cvt.s64.s32 	%rd31, %r2;
$L__BB0_13:
	mov.u32 	%r15, %r35;
	add.s32 	%r16, %r15, -1;
	mul.wide.u32 	%rd14, %r16, 4;
	add.s64 	%rd4, %rd2, %rd14;
	ld.global.nc.f32 	%f18, [%rd4];
	abs.f32 	%f56, %f18;
	setp.num.f32 	%p15, %f56, %f56;
	@%p15 bra 	$L__BB0_16;
	setp.lt.s32 	%p16, %r16, %r7;
	@%p16 bra 	$L__BB0_20;
	mul.wide.s32 	%rd15, %r34, 4;
	add.s64 	%rd16, %rd1, %rd15;
	mov.b32 	%r27, 2143289344;
	st.global.u32 	[%rd16], %r27;
	bra.uni 	$L__BB0_20;
$L__BB0_16:
	sub.f32 	%f57, %f18, %f94;
	fma.rn.f32 	%f19, %f1, %f57, %f94;
	fma.rn.f32 	%f58, %f3, %f19, %f94;
	fma.rn.f32 	%f20, %f2, %f95, %f58;
	fma.rn.f32 	%f59, %f3, %f20, %f95;
	fma.rn.f32 	%f21, %f2, %f96, %f59;
	fma.rn.f32 	%f60, %f3, %f21, %f96;
	fma.rn.f32 	%f97, %f2, %f97, %f60;
	setp.lt.s32 	%p17, %r16, %r7;
	mov.f32 	%f94, %f19;
	mov.f32 	%f95, %f20;
	mov.f32 	%f96, %f21;
	@%p17 bra 	$L__BB0_20;
	sub.f32 	%f23, %f19, %f20;
	sub.f32 	%f24, %f20, %f21;
	sub.f32 	%f25, %f21, %f97;
	abs.f32 	%f26, %f23;
	abs.f32 	%f27, %f24;
	abs.f32 	%f28, %f25;
	add.f32 	%f61, %f26, %f27;
	add.f32 	%f29, %f61, %f28;
	setp.gtu.f32 	%p18, %f29, 0f34000000;
	@%p18 bra 	$L__BB0_19;
	mul.wide.s32 	%rd17, %r34, 4;
	add.s64 	%rd18, %rd1, %rd17;
	mov.b32 	%r28, 0;
	st.global.u32 	[%rd18], %r28;
	mov.f32 	%f94, %f19;
	mov.f32 	%f95, %f20;
	mov.f32 	%f96, %f21;
	bra.uni 	$L__BB0_20;
$L__BB0_19:
	add.f32 	%f62, %f23, %f26;
	add.f32 	%f63, %f62, %f24;
	add.f32 	%f64, %f63, %f27;
	add.f32 	%f65, %f64, %f25;
	add.f32 	%f66, %f65, %f28;
	mul.f32 	%f67, %f66, 0f3F000000;
	div.rn.f32 	%f68, %f67, %f29;
	mul.wide.s32 	%rd19, %r34, 4;
	add.s64 	%rd20, %rd1, %rd19;
	st.global.f32 	[%rd20], %f68;
	mov.f32 	%f94, %f19;
	mov.f32 	%f95, %f20;
	mov.f32 	%f96, %f21;
$L__BB0_20:
	ld.global.nc.f32 	%f34, [%rd4+4];
	abs.f32 	%f69, %f34;
	setp.num.f32 	%p19, %f69, %f69;
	@%p19 bra 	$L__BB0_23;
	setp.lt.s32 	%p20, %r15, %r7;
	@%p20 bra 	$L__BB0_27;
	cvt.s64.s32 	%rd22, %r16;
	add.s64 	%rd23, %rd22, %rd31;
	shl.b64 	%rd24, %rd23, 2;
	add.s64 	%rd25, %rd1, %rd24;
	mov.b32 	%r29, 2143289344;
	st.global.u32 	[%rd25+4], %r29;
	bra.uni 	$L__BB0_27;
$L__BB0_23:
	sub.f32 	%f70, %f34, %f94;
	fma.rn.f32 	%f35, %f1, %f70, %f94;
	fma.rn.f32 	%f71, %f3, %f35, %f94;
	fma.rn.f32 	%f36, %f2, %f95, %f71;
	fma.rn.f32 	%f72, %f3, %f36, %f95;
	fma.rn.f32 	%f37, %f2, %f96, %f72;
	fma.rn.f32 	%f73, %f3, %f37, %f96;
	fma.rn.f32 	%f97, %f2, %f97, %f73;
	setp.lt.s32 	%p21, %r15, %r7;
	mov.f32 	%f94, %f35;
	mov.f32 	%f95, %f36;
	mov.f32 	%f96, %f37;
	@%p21 bra 	$L__BB0_27;
	sub.f32 	%f39, %f35, %f36;
	sub.f32 	%f40, %f36, %f37;
	sub.f32 	%f41, %f37, %f97;
	abs.f32 	%f42, %f39;
	abs.f32 	%f43, %f40;
	abs.f32 	%f44, %f41;
	add.f32 	%f74, %f42, %f43;
	add.f32 	%f45, %f74, %f44;
	setp.gtu.f32 	%p22, %f45, 0f34000000;
	@%p22 bra 	$L__BB0_26;
	cvt.s64.s32 	%rd27, %r16;
	add.s64 	%rd28, %rd27, %rd31;
	shl.b64 	%rd29, %rd28, 2;
	add.s64 	%rd30, %rd1, %rd29;
	mov.b32 	%r30, 0;
	st.global.u32 	[%rd30+4], %r30;
	mov.f32 	%f94, %f35;
	mov.f32 	%f95, %f36;
	mov.f32 	%f96, %f37;
	bra.uni 	$L__BB0_27;
$L__BB0_26:
	add.f32 	%f75, %f39, %f42;
	add.f32 	%f76, %f75, %f40;
	add.f32 	%f77, %f76, %f43;
	add.f32 	%f78, %f77, %f41;
	add.f32 	%f79, %f78, %f44;
	mul.f32 	%f80, %f79, 0f3F000000;
	div.rn.f32 	%f81, %f80, %f45;
	cvt.s64.s32 	%rd32, %r16;
	add.s64 	%rd33, %rd32, %rd31;
	shl.b64 	%rd34, %rd33, 2;
	add.s64 	%rd35, %rd1, %rd34;
	st.global.f32 	[%rd35+4], %f81;
	mov.f32 	%f94, %f35;
	mov.f32 	%f95, %f36;
	mov.f32 	%f96, %f37;
$L__BB0_27:
	add.s32 	%r35, %r15, 2;
	add.s32 	%r31, %r15, 1;
	add.s32 	%r34, %r34, 2;
	setp.lt.s32 	%p23, %r31, %r19;
	@%p23 bra 	$L__BB0_13;
$L__BB0_28:
	ret;

}
	// .globl	lrsi_many_series_one_param_f32
.visible .entry lrsi_many_series_one_param_f32(
	.param .u64 .ptr .align 1 lrsi_many_series_one_param_f32_param_0,
	.param .f32 lrsi_many_series_one_param_f32_param_1,
	.param .u32 lrsi_many_series_one_param_f32_param_2,
	.param .u32 lrsi_many_series_one_param_f32_param_3,
	.param .u64 .ptr .align 1 lrsi_many_series_one_param_f32_param_4,
	.param .u64 .ptr .align 1 lrsi_many_series_one_param_f32_param_5
)
{
	.reg .pred 	%p<40>;
	.reg .b32 	%r<102>;
	.reg .b32 	%f<195>;
	.reg .b64 	%rd<75>;

	ld.param.u64 	%rd7, [lrsi_many_series_one_param_f32_param_0];
	ld.param.f32 	%f96, [lrsi_many_series_one_param_f32_param_1];
	ld.param.u32 	%r51, [lrsi_many_series_one_param_f32_param_2];
	ld.param.u32 	%r52, [lrsi_many_series_one_param_f32_param_3];
	ld.param.u64 	%rd8, [lrsi_many_series_one_param_f32_param_4];
	ld.param.u64 	%rd9, [lrsi_many_series_one_param_f32_param_5];
	cvta.to.global.u64 	%rd1, %rd9;
	cvta.to.global.u64 	%rd2, %rd7;
	mov.u32 	%r53, %ctaid.x;
	mov.u32 	%r54, %ntid.x;
	mov.u32 	%r55, %tid.x;
	mad.lo.s32 	%r1, %r53, %r54, %r55;
	setp.ge.s32 	%p1, %r1, %r51;
	@%p1 bra 	$L__BB1_58;
	setp.leu.f32 	%p2, %f96, 0f00000000;
	setp.geu.f32 	%p3, %f96, 0f3F800000;
	or.pred  	%p4, %p2, %p3;
	@%p4 bra 	$L__BB1_58;
	mov.f32 	%f97, 0f3F800000;
	sub.f32 	%f1, %f97, %f96;
	neg.f32 	%f2, %f1;
	cvta.to.global.u64 	%rd10, %rd8;
	mul.wide.s32 	%rd11, %r1, 4;
	add.s64 	%rd12, %rd10, %rd11;
	ld.global.nc.u32 	%r2, [%rd12];
	max.s32 	%r3, %r2, 0;
	setp.ge.s32 	%p5, %r3, %r52;
	@%p5 bra 	$L__BB1_58;
	add.s32 	%r4, %r3, 3;
	setp.ge.u32 	%p6, %r4, %r52;
	@%p6 bra 	$L__BB1_58;
	mad.lo.s32 	%r57, %r3, %r51, %r1;
	mul.wide.s32 	%rd13, %r57, 4;
	add.s64 	%rd14, %rd2, %rd13;
	ld.global.nc.f32 	%f194, [%rd14];
	and.b32  	%r5, %r4, 7;
	setp.lt.s32 	%p7, %r2, 5;
	mov.b32 	%r87, 0;
	@%p7 bra 	$L__BB1_7;
	and.b32  	%r87, %r4, 2147483640;
	neg.s32 	%r95, %r87;
	shl.b32 	%r8, %r51, 3;
	mul.wide.s32 	%rd17, %r51, 4;
	mov.u32 	%r94, %r1;
$L__BB1_6:
	.pragma "nounroll";
	mul.wide.s32 	%rd15, %r94, 4;
	add.s64 	%rd16, %rd1, %rd15;
	mov.b32 	%r58, 2143289344;
	st.global.u32 	[%rd16], %r58;
	add.s64 	%rd18, %rd16, %rd17;
	st.global.u32 	[%rd18], %r58;
	add.s64 	%rd19, %rd18, %rd17;
	st.global.u32 	[%rd19], %r58;
	add.s64 	%rd20, %rd19, %rd17;
	st.global.u32 	[%rd20], %r58;
	add.s64 	%rd21, %rd20, %rd17;
	st.global.u32 	[%rd21], %r58;
	add.s64 	%rd22, %rd21, %rd17;
	st.global.u32 	[%rd22], %r58;
	add.s64 	%rd23, %rd22, %rd17;
	st.global.u32 	[%rd23], %r58;
	add.s64 	%rd24, %rd23, %rd17;
	st.global.u32 	[%rd24], %r58;
	add.s32 	%r95, %r95, 8;
	add.s32 	%r94, %r94, %r8;
	setp.eq.s32 	%p8, %r95, 0;
	@%p8 bra 	$L__BB1_7;
	bra.uni 	$L__BB1_6;
$L__BB1_7:
	setp.eq.s32 	%p9, %r5, 0;
	@%p9 bra 	$L__BB1_15;
	and.b32  	%r10, %r4, 3;
	setp.lt.u32 	%p10, %r5, 4;
	@%p10 bra 	$L__BB1_10;
	mad.lo.s32 	%r59, %r87, %r51, %r1;
	mul.wide.s32 	%rd25, %r59, 4;
	add.s64 	%rd26, %rd1, %rd25;
	mov.b32 	%r60, 2143289344;
	st.global.u32 	[%rd26], %r60;
	mul.wide.s32 	%rd27, %r51, 4;
	add.s64 	%rd28, %rd26, %rd27;
	st.global.u32 	[%rd28], %r60;
	add.s64 	%rd29, %rd28, %rd27;
	st.global.u32 	[%rd29], %r60;
	add.s64 	%rd30, %rd29, %rd27;
	st.global.u32 	[%rd30], %r60;
	add.s32 	%r87, %r87, 4;
$L__BB1_10:
	setp.eq.s32 	%p11, %r10, 0;
	@%p11 bra 	$L__BB1_15;
	setp.eq.s32 	%p12, %r10, 1;
	@%p12 bra 	$L__BB1_13;
	mad.lo.s32 	%r61, %r87, %r51, %r1;
	mul.wide.s32 	%rd31, %r61, 4;
	add.s64 	%rd32, %rd1, %rd31;
	mov.b32 	%r62, 2143289344;
	st.global.u32 	[%rd32], %r62;
	mul.wide.s32 	%rd33, %r51, 4;
	add.s64 	%rd34, %rd32, %rd33;
	st.global.u32 	[%rd34], %r62;
	add.s32 	%r87, %r87, 2;
$L__BB1_13:
	and.b32  	%r63, %r4, 1;
	setp.eq.b32 	%p13, %r63, 1;
	not.pred 	%p14, %p13;
	@%p14 bra 	$L__BB1_15;
	mad.lo.s32 	%r64, %r87, %r51, %r1;
	mul.wide.s32 	%rd35, %r64, 4;
	add.s64 	%rd36, %rd1, %rd35;
	mov.b32 	%r65, 2143289344;
	st.global.u32 	[%rd36], %r65;
$L__BB1_15:
	add.s32 	%r93, %r3, 1;
	setp.ge.u32 	%p15, %r93, %r52;
	@%p15 bra 	$L__BB1_58;
	not.b32 	%r66, %r3;
	add.s32 	%r67, %r52, %r66;
	and.b32  	%r16, %r67, 3;
	setp.eq.s32 	%p16, %r16, 0;
	mov.f32 	%f193, %f194;
	mov.f32 	%f192, %f194;
	mov.f32 	%f191, %f194;
	@%p16 bra 	$L__BB1_27;
	neg.s32 	%r92, %r16;
	mad.lo.s32 	%r90, %r51, %r93, %r1;
	mov.u32 	%r91, %r3;
	mov.f32 	%f193, %f194;
	mov.f32 	%f192, %f194;
	mov.f32 	%f191, %f194;
$L__BB1_18:
	.pragma "nounroll";
	ld.param.u64 	%rd73, [lrsi_many_series_one_param_f32_param_0];
	add.s32 	%r91, %r91, 1;
	cvta.to.global.u64 	%rd37, %rd73;
	mul.wide.s32 	%rd38, %r90, 4;
	add.s64 	%rd39, %rd37, %rd38;
	ld.global.nc.f32 	%f8, [%rd39];
	abs.f32 	%f98, %f8;
	setp.num.f32 	%p17, %f98, %f98;
	@%p17 bra 	$L__BB1_21;
	setp.lt.u32 	%p18, %r91, %r4;
	@%p18 bra 	$L__BB1_25;
	add.s64 	%rd41, %rd1, %rd38;
	mov.b32 	%r68, 2143289344;
	st.global.u32 	[%rd41], %r68;
	bra.uni 	$L__BB1_25;
$L__BB1_21:
	sub.f32 	%f99, %f8, %f191;
	fma.rn.f32 	%f9, %f96, %f99, %f191;
	fma.rn.f32 	%f100, %f2, %f9, %f191;
	fma.rn.f32 	%f10, %f1, %f192, %f100;
	fma.rn.f32 	%f101, %f2, %f10, %f192;
	fma.rn.f32 	%f11, %f1, %f193, %f101;
	fma.rn.f32 	%f102, %f2, %f11, %f193;
	fma.rn.f32 	%f194, %f1, %f194, %f102;
	setp.lt.u32 	%p19, %r91, %r4;
	mov.f32 	%f191, %f9;
	mov.f32 	%f192, %f10;
	mov.f32 	%f193, %f11;
	@%p19 bra 	$L__BB1_25;
	sub.f32 	%f13, %f9, %f10;
	sub.f32 	%f14, %f10, %f11;
	sub.f32 	%f15, %f11, %f194;
	abs.f32 	%f16, %f13;
	abs.f32 	%f17, %f14;
	abs.f32 	%f18, %f15;
	add.f32 	%f103, %f16, %f17;
	add.f32 	%f19, %f103, %f18;
	setp.gtu.f32 	%p20, %f19, 0f34000000;
	@%p20 bra 	$L__BB1_24;
	add.s64 	%rd43, %rd1, %rd38;
	mov.b32 	%r69, 0;
	st.global.u32 	[%rd43], %r69;
	mov.f32 	%f191, %f9;
	mov.f32 	%f192, %f10;
	mov.f32 	%f193, %f11;
	bra.uni 	$L__BB1_25;
$L__BB1_24:
	add.f32 	%f104, %f13, %f16;
	add.f32 	%f105, %f104, %f14;
	add.f32 	%f106, %f105, %f17;
	add.f32 	%f107, %f106, %f15;
	add.f32 	%f108, %f107, %f18;
	mul.f32 	%f109, %f108, 0f3F000000;
	div.rn.f32 	%f110, %f109, %f19;
	add.s64 	%rd45, %rd1, %rd38;
	st.global.f32 	[%rd45], %f110;
	mov.f32 	%f191, %f9;
	mov.f32 	%f192, %f10;
	mov.f32 	%f193, %f11;
$L__BB1_25:
	add.s32 	%r92, %r92, 1;
	setp.ne.s32 	%p21, %r92, 0;
	add.s32 	%r90, %r90, %r51;
	@%p21 bra 	$L__BB1_18;
	add.s32 	%r93, %r91, 1;
$L__BB1_27:
	sub.s32 	%r70, %r52, %r3;
	add.s32 	%r71, %r70, -2;
	setp.lt.u32 	%p22, %r71, 3;
	@%p22 bra 	$L__BB1_58;
	sub.s32 	%r101, %r93, %r52;
	add.s32 	%r100, %r93, 1;
	mul.lo.s32 	%r72, %r93, %r51;
	add.s32 	%r73, %r72, %r51;
	add.s32 	%r99, %r1, %r73;
	add.s32 	%r74, %r93, 2;
	mad.lo.s32 	%r98, %r51, %r74, %r1;
	add.s32 	%r75, %r93, 3;
	mad.lo.s32 	%r97, %r51, %r75, %r1;
	add.s32 	%r96, %r1, %r72;
	mul.wide.s32 	%rd4, %r51, 4;
$L__BB1_29:
	ld.param.u64 	%rd74, [lrsi_many_series_one_param_f32_param_0];
	add.s32 	%r43, %r100, -1;
	cvta.to.global.u64 	%rd46, %rd74;
	mul.wide.s32 	%rd47, %r96, 4;
	add.s64 	%rd3, %rd46, %rd47;
	ld.global.nc.f32 	%f32, [%rd3];
	abs.f32 	%f111, %f32;
	setp.num.f32 	%p23, %f111, %f111;
	@%p23 bra 	$L__BB1_32;
	setp.lt.u32 	%p24, %r43, %r4;
	@%p24 bra 	$L__BB1_36;
	add.s64 	%rd49, %rd1, %rd47;
	mov.b32 	%r76, 2143289344;
	st.global.u32 	[%rd49], %r76;
	bra.uni 	$L__BB1_36;
$L__BB1_32:
	sub.f32 	%f112, %f32, %f191;
	fma.rn.f32 	%f33, %f96, %f112, %f191;
	fma.rn.f32 	%f113, %f2, %f33, %f191;
	fma.rn.f32 	%f34, %f1, %f192, %f113;
	fma.rn.f32 	%f114, %f2, %f34, %f192;
	fma.rn.f32 	%f35, %f1, %f193, %f114;
	fma.rn.f32 	%f115, %f2, %f35, %f193;
	fma.rn.f32 	%f194, %f1, %f194, %f115;
	setp.lt.u32 	%p25, %r43, %r4;
	mov.f32 	%f191, %f33;
	mov.f32 	%f192, %f34;
	mov.f32 	%f193, %f35;
	@%p25 bra 	$L__BB1_36;
	sub.f32 	%f37, %f33, %f34;
	sub.f32 	%f38, %f34, %f35;
	sub.f32 	%f39, %f35, %f194;
	abs.f32 	%f40, %f37;
	abs.f32 	%f41, %f38;
	abs.f32 	%f42, %f39;
	add.f32 	%f116, %f40, %f41;
	add.f32 	%f43, %f116, %f42;
	setp.gtu.f32 	%p26, %f43, 0f34000000;
	@%p26 bra 	$L__BB1_35;
	mul.wide.s32 	%rd50, %r96, 4;
	add.s64 	%rd51, %rd1, %rd50;
	mov.b32 	%r77, 0;
	st.global.u32 	[%rd51], %r77;
	mov.f32 	%f191, %f33;
	mov.f32 	%f192, %f34;
	mov.f32 	%f193, %f35;
	bra.uni 	$L__BB1_36;
$L__BB1_35:
	add.f32 	%f117, %f37, %f40;
	add.f32 	%f118, %f117, %f38;
	add.f32 	%f119, %f118, %f41;
	add.f32 	%f120, %f119, %f39;
	add.f32 	%f121, %f120, %f42;
	mul.f32 	%f122, %f121, 0f3F000000;
	div.rn.f32 	%f123, %f122, %f43;
	mul.wide.s32 	%rd52, %r96, 4;
	add.s64 	%rd53, %rd1, %rd52;
	st.global.f32 	[%rd53], %f123;
	mov.f32 	%f191, %f33;
	mov.f32 	%f192, %f34;
	mov.f32 	%f193, %f35;
$L__BB1_36:
	add.s64 	%rd5, %rd3, %rd4;
	ld.global.nc.f32 	%f48, [%rd5];
	abs.f32 	%f124, %f48;
	setp.num.f32 	%p27, %f124, %f124;
	@%p27 bra 	$L__BB1_39;
	setp.lt.u32 	%p28, %r100, %r4;
	@%p28 bra 	$L__BB1_43;
	mul.wide.s32 	%rd54, %r99, 4;
	add.s64 	%rd55, %rd1, %rd54;
	mov.b32 	%r78, 2143289344;
	st.global.u32 	[%rd55], %r78;
	bra.uni 	$L__BB1_43;
$L__BB1_39:
	sub.f32 	%f125, %f48, %f191;
	fma.rn.f32 	%f49, %f96, %f125, %f191;
	fma.rn.f32 	%f126, %f2, %f49, %f191;
	fma.rn.f32 	%f50, %f1, %f192, %f126;
	fma.rn.f32 	%f127, %f2, %f50, %f192;
	fma.rn.f32 	%f51, %f1, %f193, %f127;
	fma.rn.f32 	%f128, %f2, %f51, %f193;
	fma.rn.f32 	%f194, %f1, %f194, %f128;
	setp.lt.u32 	%p29, %r100, %r4;
	mov.f32 	%f191, %f49;
	mov.f32 	%f192, %f50;
	mov.f32 	%f193, %f51;
	@%p29 bra 	$L__BB1_43;
	sub.f32 	%f53, %f49, %f50;
	sub.f32 	%f54, %f50, %f51;
	sub.f32 	%f55, %f51, %f194;
	abs.f32 	%f56, %f53;
	abs.f32 	%f57, %f54;
	abs.f32 	%f58, %f55;
	add.f32 	%f129, %f56, %f57;
	add.f32 	%f59, %f129, %f58;
	setp.gtu.f32 	%p30, %f59, 0f34000000;
	@%p30 bra 	$L__BB1_42;
	mul.wide.s32 	%rd56, %r99, 4;
	add.s64 	%rd57, %rd1, %rd56;
	mov.b32 	%r79, 0;
	st.global.u32 	[%rd57], %r79;
	mov.f32 	%f191, %f49;
	mov.f32 	%f192, %f50;
	mov.f32 	%f193, %f51;
	bra.uni 	$L__BB1_43;
$L__BB1_42:
	add.f32 	%f130, %f53, %f56;
	add.f32 	%f131, %f130, %f54;
	add.f32 	%f132, %f131, %f57;
	add.f32 	%f133, %f132, %f55;
	add.f32 	%f134, %f133, %f58;
	mul.f32 	%f135, %f134, 0f3F000000;
	div.rn.f32 	%f136, %f135, %f59;
	mul.wide.s32 	%rd58, %r99, 4;
	add.s64 	%rd59, %rd1, %rd58;
	st.global.f32 	[%rd59], %f136;
	mov.f32 	%f191, %f49;
	mov.f32 	%f192, %f50;
	mov.f32 	%f193, %f51;
$L__BB1_43:
	add.s64 	%rd6, %rd5, %rd4;
	ld.global.nc.f32 	%f64, [%rd6];
	abs.f32 	%f137, %f64;
	setp.num.f32 	%p31, %f137, %f137;
	@%p31 bra 	$L__BB1_46;
	add.s32 	%r80, %r100, 1;
	setp.lt.u32 	%p32, %r80, %r4;
	@%p32 bra 	$L__BB1_50;
	mul.wide.s32 	%rd60, %r98, 4;
	add.s64 	%rd61, %rd1, %rd60;
	mov.b32 	%r81, 2143289344;
	st.global.u32 	[%rd61], %r81;
	bra.uni 	$L__BB1_50;
$L__BB1_46:
	sub.f32 	%f138, %f64, %f191;
	fma.rn.f32 	%f65, %f96, %f138, %f191;
	fma.rn.f32 	%f139, %f2, %f65, %f191;
	fma.rn.f32 	%f66, %f1, %f192, %f139;
	fma.rn.f32 	%f140, %f2, %f66, %f192;
	fma.rn.f32 	%f67, %f1, %f193, %f140;
	fma.rn.f32 	%f141, %f2, %f67, %f193;
	fma.rn.f32 	%f194, %f1, %f194, %f141;
	add.s32 	%r82, %r100, 1;
	setp.lt.u32 	%p33, %r82, %r4;
	mov.f32 	%f191, %f65;
	mov.f32 	%f192, %f66;
	mov.f32 	%f193, %f67;
	@%p33 bra 	$L__BB1_50;
	sub.f32 	%f69, %f65, %f66;
	sub.f32 	%f70, %f66, %f67;
	sub.f32 	%f71, %f67, %f194;
	abs.f32 	%f72, %f69;
	abs.f32 	%f73, %f70;
	abs.f32 	%f74, %f71;
	add.f32 	%f142, %f72, %f73;
	add.f32 	%f75, %f142, %f74;
	setp.gtu.f32 	%p34, %f75, 0f34000000;
	@%p34 bra 	$L__BB1_49;
	mul.wide.s32 	%rd62, %r98, 4;
	add.s64 	%rd63, %rd1, %rd62;
	mov.b32 	%r83, 0;
	st.global.u32 	[%rd63], %r83;
	mov.f32 	%f191, %f65;
	mov.f32 	%f192, %f66;
	mov.f32 	%f193, %f67;
	bra.uni 	$L__BB1_50;
$L__BB1_49:
	add.f32 	%f143, %f69, %f72;
	add.f32 	%f144, %f143, %f70;
	add.f32 	%f145, %f144, %f73;
	add.f32 	%f146, %f145, %f71;
	add.f32 	%f147, %f146, %f74;
	mul.f32 	%f148, %f147, 0f3F000000;
	div.rn.f32 	%f149, %f148, %f75;
	mul.wide.s32 	%rd64, %r98, 4;
	add.s64 	%rd65, %rd1, %rd64;
	st.global.f32 	[%rd65], %f149;
	mov.f32 	%f191, %f65;
	mov.f32 	%f192, %f66;
	mov.f32 	%f193, %f67;
$L__BB1_50:
	add.s64 	%rd66, %rd6, %rd4;
	ld.global.nc.f32 	%f80, [%rd66];
	abs.f32 	%f150, %f80;
	setp.num.f32 	%p35, %f150, %f150;
	@%p35 bra 	$L__BB1_53;
	setp.lt.u32 	%p36, %r43, %r3;
	@%p36 bra 	$L__BB1_57;
	mul.wide.s32 	%rd67, %r97, 4;
	add.s64 	%rd68, %rd1, %rd67;
	mov.b32 	%r84, 2143289344;
	st.global.u32 	[%rd68], %r84;
	bra.uni 	$L__BB1_57;
$L__BB1_53:
	sub.f32 	%f151, %f80, %f191;
	fma.rn.f32 	%f81, %f96, %f151, %f191;
	fma.rn.f32 	%f152, %f2, %f81, %f191;
	fma.rn.f32 	%f82, %f1, %f192, %f152;
	fma.rn.f32 	%f153, %f2, %f82, %f192;
	fma.rn.f32 	%f83, %f1, %f193, %f153;
	fma.rn.f32 	%f154, %f2, %f83, %f193;
	fma.rn.f32 	%f194, %f1, %f194, %f154;
	setp.lt.u32 	%p37, %r43, %r3;
	mov.f32 	%f191, %f81;
	mov.f32 	%f192, %f82;
	mov.f32 	%f193, %f83;
	@%p37 bra 	$L__BB1_57;
	sub.f32 	%f85, %f81, %f82;
	sub.f32 	%f86, %f82, %f83;
	sub.f32 	%f87, %f83, %f194;
	abs.f32 	%f88, %f85;
	abs.f32 	%f89, %f86;
	abs.f32 	%f90, %f87;
	add.f32 	%f155, %f88, %f89;
	add.f32 	%f91, %f155, %f90;
	setp.gtu.f32 	%p38, %f91, 0f34000000;
	@%p38 bra 	$L__BB1_56;
	mul.wide.s32 	%rd69, %r97, 4;
	add.s64 	%rd70, %rd1, %rd69;
	mov.b32 	%r85, 0;
	st.global.u32 	[%rd70], %r85;
	mov.f32 	%f191, %f81;
	mov.f32 	%f192, %f82;
	mov.f32 	%f193, %f83;
	bra.uni 	$L__BB1_57;
$L__BB1_56:
	add.f32 	%f156, %f85, %f88;
	add.f32 	%f157, %f156, %f86;
	add.f32 	%f158, %f157, %f89;
	add.f32 	%f159, %f158, %f87;
	add.f32 	%f160, %f159, %f90;
	mul.f32 	%f161, %f160, 0f3F000000;
	div.rn.f32 	%f162, %f161, %f91;
	mul.wide.s32 	%rd71, %r97, 4;
	add.s64 	%rd72, %rd1, %rd71;
	st.global.f32 	[%rd72], %f162;
	mov.f32 	%f191, %f81;
	mov.f32 	%f192, %f82;
	mov.f32 	%f193, %f83;
$L__BB1_57:
	add.s32 	%r101, %r101, 4;
	add.s32 	%r100, %r100, 4;
	shl.b32 	%r86, %r51, 2;
	add.s32 	%r99, %r99, %r86;
	add.s32 	%r98, %r98, %r86;
	add.s32 	%r97, %r97, %r86;
	add.s32 	%r96, %r96, %r86;
	setp.ne.s32 	%p39, %r101, 0;
	@%p39 bra 	$L__BB1_29;
$L__BB1_58:
	ret;

}


// ===== COMPILED SASS (sm_100) =====

	.target	sm_100

	.elftype	@"ET_EXEC"


//--------------------- .note.nv.tkinfo           --------------------------
	.section	.note.nv.tkinfo,"",@"SHT_NOTE"
	.sectionflags	@"SHF_NOTE_NV_TKINFO"
	.tkinfo
        /*0018*/ 	.word	0x00000002
        /*0030*/ 	.string	""
        /*0030*/ 	.string	"ptxas"
        /*0030*/ 	.string	"Cuda compilation tools, release 13.0, V13.0.88"
        /*0030*/ 	.string	"Build cuda_13.0.r13.0/compiler.36424714_0"
        /*0030*/ 	.string	"-arch sm_100 -m 64 "



//--------------------- .note.nv.cuinfo           --------------------------
	.section	.note.nv.cuinfo,"",@"SHT_NOTE"
	.sectionflags	@"SHF_NOTE_NV_CUINFO"
        /*0018*/ 	.short	0x0002
        /*001a*/ 	.short	0x0064
        /*001c*/ 	.short	0x0082
	.zero		2


//--------------------- .nv.info                  --------------------------
	.section	.nv.info,"",@"SHT_CUDA_INFO"
	.align	4


	//----- nvinfo : EIATTR_REGCOUNT
	.align		4
        /*0000*/ 	.byte	0x04, 0x2f
        /*0002*/ 	.short	(.L_1 - .L_0)
	.align		4
.L_0:
        /*0004*/ 	.word	index@(lrsi_batch_f32)
        /*0008*/ 	.word	0x0000001f


	//----- nvinfo : EIATTR_FRAME_SIZE
	.align		4
.L_1:
        /*000c*/ 	.byte	0x04, 0x11
        /*000e*/ 	.short	(.L_3 - .L_2)
	.align		4
.L_2:
        /*0010*/ 	.word	index@($__internal_1_$__cuda_sm3x_div_rn_noftz_f32_slowpath)
        /*0014*/ 	.word	0x00000000


	//----- nvinfo : EIATTR_FRAME_SIZE
	.align		4
.L_3:
        /*0018*/ 	.byte	0x04, 0x11
        /*001a*/ 	.short	(.L_5 - .L_4)
	.align		4
.L_4:
        /*001c*/ 	.word	index@(lrsi_batch_f32)
        /*0020*/ 	.word	0x00000000


	//----- nvinfo : EIATTR_REGCOUNT
	.align		4
.L_5:
        /*0024*/ 	.byte	0x04, 0x2f
        /*0026*/ 	.short	(.L_7 - .L_6)
	.align		4
.L_6:
        /*0028*/ 	.word	index@(lrsi_many_series_one_param_f32)
        /*002c*/ 	.word	0x00000020


	//----- nvinfo : EIATTR_FRAME_SIZE
	.align		4
.L_7:
        /*0030*/ 	.byte	0x04, 0x11
        /*0032*/ 	.short	(.L_9 - .L_8)
	.align		4
.L_8:
        /*0034*/ 	.word	index@($__internal_0_$__cuda_sm3x_div_rn_noftz_f32_slowpath)
        /*0038*/ 	.word	0x00000000


	//----- nvinfo : EIATTR_FRAME_SIZE
	.align		4
.L_9:
        /*003c*/ 	.byte	0x04, 0x11
        /*003e*/ 	.short	(.L_11 - .L_10)
	.align		4
.L_10:
        /*0040*/ 	.word	index@(lrsi_many_series_one_param_f32)
        /*0044*/ 	.word	0x00000000


	//----- nvinfo : EIATTR_MIN_STACK_SIZE
	.align		4
.L_11:
        /*0048*/ 	.byte	0x04, 0x12
        /*004a*/ 	.short	(.L_13 - .L_12)
	.align		4
.L_12:
        /*004c*/ 	.word	index@(lrsi_many_series_one_param_f32)
        /*0050*/ 	.word	0x00000000


	//----- nvinfo : EIATTR_MIN_STACK_SIZE
	.align		4
.L_13:
        /*0054*/ 	.byte	0x04, 0x12
        /*0056*/ 	.short	(.L_15 - .L_14)
	.align		4
.L_14:
        /*0058*/ 	.word	index@(lrsi_batch_f32)
        /*005c*/ 	.word	0x00000000
.L_15:


//--------------------- .nv.compat                --------------------------
	.section	.nv.compat,"",@"SHT_CUDA_COMPAT_INFO"
	.align	4
        /*0000*/ 	.byte	0x02, 0x09, 0x00, 0x00, 0x02, 0x02, 0x01, 0x00, 0x02, 0x05, 0x05, 0x00, 0x03, 0x07, 0x01, 0x01
        /*0010*/ 	.byte	0x02, 0x03, 0x00, 0x00, 0x02, 0x06, 0x01, 0x00, 0x04, 0x0b, 0x08, 0x00, 0x01, 0x00, 0x00, 0x00
        /*0020*/ 	.byte	0x00, 0x00, 0x00, 0x00


//--------------------- .nv.info.lrsi_many_series_one_param_f32 --------------------------
	.section	.nv.info.lrsi_many_series_one_param_f32,"",@"SHT_CUDA_INFO"
	.sectionflags	@""
	.align	4


	//----- nvinfo : EIATTR_CUDA_API_VERSION
	.align		4
        /*0000*/ 	.byte	0x04, 0x37
        /*0002*/ 	.short	(.L_17 - .L_16)
.L_16:
        /*0004*/ 	.word	0x00000082


	//----- nvinfo : EIATTR_KPARAM_INFO
	.align		4
.L_17:
        /*0008*/ 	.byte	0x04, 0x17
        /*000a*/ 	.short	(.L_19 - .L_18)
.L_18:
        /*000c*/ 	.word	0x00000000
        /*0010*/ 	.short	0x0005
        /*0012*/ 	.short	0x0020
        /*0014*/ 	.byte	0x00, 0xf5, 0x21, 0x00


	//----- nvinfo : EIATTR_KPARAM_INFO
	.align		4
.L_19:
        /*0018*/ 	.byte	0x04, 0x17
        /*001a*/ 	.short	(.L_21 - .L_20)
.L_20:
        /*001c*/ 	.word	0x00000000
        /*0020*/ 	.short	0x0004
        /*0022*/ 	.short	0x0018
        /*0024*/ 	.byte	0x00, 0xf5, 0x21, 0x00


	//----- nvinfo : EIATTR_KPARAM_INFO
	.align		4
.L_21:
        /*0028*/ 	.byte	0x04, 0x17
        /*002a*/ 	.short	(.L_23 - .L_22)
.L_22:
        /*002c*/ 	.word	0x00000000
        /*0030*/ 	.short	0x0003
        /*0032*/ 	.short	0x0010
        /*0034*/ 	.byte	0x00, 0xf0, 0x11, 0x00


	//----- nvinfo : EIATTR_KPARAM_INFO
	.align		4
.L_23:
        /*0038*/ 	.byte	0x04, 0x17
        /*003a*/ 	.short	(.L_25 - .L_24)
.L_24:
        /*003c*/ 	.word	0x00000000
        /*0040*/ 	.short	0x0002
        /*0042*/ 	.short	0x000c
        /*0044*/ 	.byte	0x00, 0xf0, 0x11, 0x00


	//----- nvinfo : EIATTR_KPARAM_INFO
	.align		4
.L_25:
        /*0048*/ 	.byte	0x04, 0x17
        /*004a*/ 	.short	(.L_27 - .L_26)
.L_26:
        /*004c*/ 	.word	0x00000000
        /*0050*/ 	.short	0x0001
        /*0052*/ 	.short	0x0008
        /*0054*/ 	.byte	0x00, 0xf0, 0x11, 0x00


	//----- nvinfo : EIATTR_KPARAM_INFO
	.align		4
.L_27:
        /*0058*/ 	.byte	0x04, 0x17
        /*005a*/ 	.short	(.L_29 - .L_28)
.L_28:
        /*005c*/ 	.word	0x00000000
        /*0060*/ 	.short	0x0000
        /*0062*/ 	.short	0x0000
        /*0064*/ 	.byte	0x00, 0xf5, 0x21, 0x00


	//----- nvinfo : EIATTR_SPARSE_MMA_MASK
	.align		4
.L_29:
        /*0068*/ 	.byte	0x03, 0x50
        /*006a*/ 	.short	0x0000


	//----- nvinfo : EIATTR_MAXREG_COUNT
	.align		4
        /*006c*/ 	.byte	0x03, 0x1b
        /*006e*/ 	.short	0x00ff


	//----- nvinfo : EIATTR_MERCURY_ISA_VERSION
	.align		4
        /*0070*/ 	.byte	0x03, 0x5f
        /*0072*/ 	.short	0x0101


	//----- nvinfo : EIATTR_VRC_CTA_INIT_COUNT
	.align		4
        /*0074*/ 	.byte	0x02, 0x4a
	.zero		1
	.zero		1


	//----- nvinfo : EIATTR_EXIT_INSTR_OFFSETS
	.align		4
        /*0078*/ 	.byte	0x04, 0x1c
        /*007a*/ 	.short	(.L_31 - .L_30)


	//   ....[0]....
.L_30:
        /*007c*/ 	.word	0x00000080


	//   ....[1]....
        /*0080*/ 	.word	0x000000c0


	//   ....[2]....
        /*0084*/ 	.word	0x00000140


	//   ....[3]....
        /*0088*/ 	.word	0x00000170


	//   ....[4]....
        /*008c*/ 	.word	0x00000660


	//   ....[5]....
        /*0090*/ 	.word	0x00000c70


	//   ....[6]....
        /*0094*/ 	.word	0x00001e00


	//----- nvinfo : EIATTR_CRS_STACK_SIZE
	.align		4
.L_31:
        /*0098*/ 	.byte	0x04, 0x1e
        /*009a*/ 	.short	(.L_33 - .L_32)
.L_32:
        /*009c*/ 	.word	0x00000000


	//----- nvinfo : EIATTR_CBANK_PARAM_SIZE
	.align		4
.L_33:
        /*00a0*/ 	.byte	0x03, 0x19
        /*00a2*/ 	.short	0x0028


	//----- nvinfo : EIATTR_PARAM_CBANK
	.align		4
        /*00a4*/ 	.byte	0x04, 0x0a
        /*00a6*/ 	.short	(.L_35 - .L_34)
	.align		4
.L_34:
        /*00a8*/ 	.word	index@(.nv.constant0.lrsi_many_series_one_param_f32)
        /*00ac*/ 	.short	0x0380
        /*00ae*/ 	.short	0x0028


	//----- nvinfo : EIATTR_SW_WAR
	.align		4
.L_35:
        /*00b0*/ 	.byte	0x04, 0x36
        /*00b2*/ 	.short	(.L_37 - .L_36)
.L_36:
        /*00b4*/ 	.word	0x00000008
.L_37:


//--------------------- .nv.info.lrsi_batch_f32   --------------------------
	.section	.nv.info.lrsi_batch_f32,"",@"SHT_CUDA_INFO"
	.sectionflags	@""
	.align	4


	//----- nvinfo : EIATTR_CUDA_API_VERSION
	.align		4
        /*0000*/ 	.byte	0x04, 0x37
        /*0002*/ 	.short	(.L_39 - .L_38)
.L_38:
        /*0004*/ 	.word	0x00000082


	//----- nvinfo : EIATTR_KPARAM_INFO
	.align		4
.L_39:
        /*0008*/ 	.byte	0x04, 0x17
        /*000a*/ 	.short	(.L_41 - .L_40)
.L_40:
        /*000c*/ 	.word	0x00000000
        /*0010*/ 	.short	0x0005
        /*0012*/ 	.short	0x0020
        /*0014*/ 	.byte	0x00, 0xf5, 0x21, 0x00


	//----- nvinfo : EIATTR_KPARAM_INFO
	.align		4
.L_41:
        /*0018*/ 	.byte	0x04, 0x17
        /*001a*/ 	.short	(.L_43 - .L_42)
.L_42:
        /*001c*/ 	.word	0x00000000
        /*0020*/ 	.short	0x0004
        /*0022*/ 	.short	0x0018
        /*0024*/ 	.byte	0x00, 0xf0, 0x11, 0x00


	//----- nvinfo : EIATTR_KPARAM_INFO
	.align		4
.L_43:
        /*0028*/ 	.byte	0x04, 0x17
        /*002a*/ 	.short	(.L_45 - .L_44)
.L_44:
        /*002c*/ 	.word	0x00000000
        /*0030*/ 	.short	0x0003
        /*0032*/ 	.short	0x0014
        /*0034*/ 	.byte	0x00, 0xf0, 0x11, 0x00


	//----- nvinfo : EIATTR_KPARAM_INFO
	.align		4
.L_45:
        /*0038*/ 	.byte	0x04, 0x17
        /*003a*/ 	.short	(.L_47 - .L_46)
.L_46:
        /*003c*/ 	.word	0x00000000
        /*0040*/ 	.short	0x0002
        /*0042*/ 	.short	0x0010
        /*0044*/ 	.byte	0x00, 0xf0, 0x11, 0x00


	//----- nvinfo : EIATTR_KPARAM_INFO
	.align		4
.L_47:
        /*0048*/ 	.byte	0x04, 0x17
        /*004a*/ 	.short	(.L_49 - .L_48)
.L_48:
        /*004c*/ 	.word	0x00000000
        /*0050*/ 	.short	0x0001
        /*0052*/ 	.short	0x0008
        /*0054*/ 	.byte	0x00, 0xf5, 0x21, 0x00


	//----- nvinfo : EIATTR_KPARAM_INFO
	.align		4
.L_49:
        /*0058*/ 	.byte	0x04, 0x17
        /*005a*/ 	.short	(.L_51 - .L_50)
.L_50:
        /*005c*/ 	.word	0x00000000
        /*0060*/ 	.short	0x0000
        /*0062*/ 	.short	0x0000
        /*0064*/ 	.byte	0x00, 0xf5, 0x21, 0x00


	//----- nvinfo : EIATTR_SPARSE_MMA_MASK
	.align		4
.L_51:
        /*0068*/ 	.byte	0x03, 0x50
        /*006a*/ 	.short	0x0000


	//----- nvinfo : EIATTR_MAXREG_COUNT
	.align		4
        /*006c*/ 	.byte	0x03, 0x1b
        /*006e*/ 	.short	0x00ff


	//----- nvinfo : EIATTR_NUM_BARRIERS
	.align		4
        /*0070*/ 	.byte	0x02, 0x4c
        /*0072*/ 	.byte	0x01
	.zero		1


	//----- nvinfo : EIATTR_MERCURY_ISA_VERSION
	.align		4
        /*0074*/ 	.byte	0x03, 0x5f
        /*0076*/ 	.short	0x0101


	//----- nvinfo : EIATTR_VRC_CTA_INIT_COUNT
	.align		4
        /*0078*/ 	.byte	0x02, 0x4a
	.zero		1
	.zero		1


	//----- nvinfo : EIATTR_EXIT_INSTR_OFFSETS
	.align		4
        /*007c*/ 	.byte	0x04, 0x1c
        /*007e*/ 	.short	(.L_53 - .L_52)


	//   ....[0]....
.L_52:
        /*0080*/ 	.word	0x00000040


	//   ....[1]....
        /*0084*/ 	.word	0x00000180


	//   ....[2]....
        /*0088*/ 	.word	0x000001c0


	//   ....[3]....
        /*008c*/ 	.word	0x00000220


	//   ....[4]....
        /*0090*/ 	.word	0x00000250


	//   ....[5]....
        /*0094*/ 	.word	0x00000420


	//   ....[6]....
        /*0098*/ 	.word	0x00000cd0


	//----- nvinfo : EIATTR_CRS_STACK_SIZE
	.align		4
.L_53:
        /*009c*/ 	.byte	0x04, 0x1e
        /*009e*/ 	.short	(.L_55 - .L_54)
.L_54:
        /*00a0*/ 	.word	0x00000000


	//----- nvinfo : EIATTR_CBANK_PARAM_SIZE
	.align		4
.L_55:
        /*00a4*/ 	.byte	0x03, 0x19
        /*00a6*/ 	.short	0x0028


	//----- nvinfo : EIATTR_PARAM_CBANK
	.align		4
        /*00a8*/ 	.byte	0x04, 0x0a
        /*00aa*/ 	.short	(.L_57 - .L_56)
	.align		4
.L_56:
        /*00ac*/ 	.word	index@(.nv.constant0.lrsi_batch_f32)
        /*00b0*/ 	.short	0x0380
        /*00b2*/ 	.short	0x0028


	//----- nvinfo : EIATTR_SW_WAR
	.align		4
.L_57:
        /*00b4*/ 	.byte	0x04, 0x36
        /*00b6*/ 	.short	(.L_59 - .L_58)
.L_58:
        /*00b8*/ 	.word	0x00000008
.L_59:


//--------------------- .nv.callgraph             --------------------------
	.section	.nv.callgraph,"",@"SHT_CUDA_CALLGRAPH"
	.align	4
	.sectionentsize	8
	.align		4
        /*0000*/ 	.word	0x00000000
	.align		4
        /*0004*/ 	.word	0xffffffff
	.align		4
        /*0008*/ 	.word	0x00000000
	.align		4
        /*000c*/ 	.word	0xfffffffe
	.align		4
        /*0010*/ 	.word	0x00000000
	.align		4
        /*0014*/ 	.word	0xfffffffd
	.align		4
        /*0018*/ 	.word	0x00000000
	.align		4
        /*001c*/ 	.word	0xfffffffc


//--------------------- .text.lrsi_many_series_one_param_f32 --------------------------
	.section	.text.lrsi_many_series_one_param_f32,"ax",@progbits
	.align	128
        .global         lrsi_many_series_one_param_f32
        .type           lrsi_many_series_one_param_f32,@function
        .size           lrsi_many_series_one_param_f32,(.L_x_70 - lrsi_many_series_one_param_f32)
        .other          lrsi_many_series_one_param_f32,@"STO_CUDA_ENTRY STV_DEFAULT"
lrsi_many_series_one_param_f32:
.text.lrsi_many_series_one_param_f32:
[----:B------:R-:W-:Y:S01]  /*0000*/  LDC R1, c[0x0][0x37c] ;  /* 0x0000df00ff017b82 */ /* 0x000fe20000000800 */
[----:B------:R-:W0:Y:S07]  /*0010*/  S2R R3, SR_TID.X ;  /* 0x0000000000037919 */ /* 0x000e2e0000002100 */
[----:B------:R-:W0:Y:S01]  /*0020*/  S2UR UR4, SR_CTAID.X ;  /* 0x00000000000479c3 */ /* 0x000e220000002500 */
[----:B------:R-:W1:Y:S07]  /*0030*/  LDCU UR5, c[0x0][0x38c] ;  /* 0x00007180ff0577ac */ /* 0x000e6e0008000800 */
[----:B------:R-:W0:Y:S01]  /*0040*/  LDC R10, c[0x0][0x360] ;  /* 0x0000d800ff0a7b82 */ /* 0x000e220000000800 */
[----:B-1----:R-:W-:Y:S01]  /*0050*/  MOV R9, UR5 ;  /* 0x0000000500097c02 */ /* 0x002fe20008000f00 */
[----:B0-----:R-:W-:-:S05]  /*0060*/  IMAD R10, R10, UR4, R3 ;  /* 0x000000040a0a7c24 */ /* 0x001fca000f8e0203 */
[----:B------:R-:W-:-:S13]  /*0070*/  ISETP.GE.AND P0, PT, R10, R9, PT ;  /* 0x000000090a00720c */ /* 0x000fda0003f06270 */
[----:B------:R-:W-:Y:S05]  /*0080*/  @P0 EXIT ;  /* 0x000000000000094d */ /* 0x000fea0003800000 */
[----:B------:R-:W0:Y:S02]  /*0090*/  LDC R0, c[0x0][0x388] ;  /* 0x0000e200ff007b82 */ /* 0x000e240000000800 */
[----:B0-----:R-:W-:-:S04]  /*00a0*/  FSETP.GEU.AND P0, PT, R0, 1, PT ;  /* 0x3f8000000000780b */ /* 0x001fc80003f0e000 */
[----:B------:R-:W-:-:S13]  /*00b0*/  FSETP.LEU.OR P0, PT, R0, RZ, P0 ;  /* 0x000000ff0000720b */ /* 0x000fda000070b400 */
[----:B------:R-:W-:Y:S05]  /*00c0*/  @P0 EXIT ;  /* 0x000000000000094d */ /* 0x000fea0003800000 */
[----:B------:R-:W0:Y:S01]  /*00d0*/  LDC.64 R4, c[0x0][0x398] ;  /* 0x0000e600ff047b82 */ /* 0x000e220000000a00 */
[----:B------:R-:W1:Y:S01]  /*00e0*/  LDCU.64 UR4, c[0x0][0x358] ;  /* 0x00006b00ff0477ac */ /* 0x000e620008000a00 */
[----:B------:R-:W2:Y:S01]  /*00f0*/  LDCU UR6, c[0x0][0x390] ;  /* 0x00007200ff0677ac */ /* 0x000ea20008000800 */
[----:B0-----:R-:W-:-:S05]  /*0100*/  IMAD.WIDE R4, R10, 0x4, R4 ;  /* 0x000000040a047825 */ /* 0x001fca00078e0204 */
[----:B-1----:R-:W3:Y:S02]  /*0110*/  LDG.E.CONSTANT R0, desc[UR4][R4.64] ;  /* 0x0000000404007981 */ /* 0x002ee4000c1e9900 */
[----:B---3--:R-:W-:-:S04]  /*0120*/  VIMNMX R3, PT, PT, RZ, R0, !PT ;  /* 0x00000000ff037248 */ /* 0x008fc80007fe0100 */
[----:B--2---:R-:W-:-:S13]  /*0130*/  ISETP.GE.AND P0, PT, R3, UR6, PT ;  /* 0x0000000603007c0c */ /* 0x004fda000bf06270 */
[----:B------:R-:W-:Y:S05]  /*0140*/  @P0 EXIT ;  /* 0x000000000000094d */ /* 0x000fea0003800000 */
[----:B------:R-:W-:-:S04]  /*0150*/  IADD3 R4, PT, PT, R3, 0x3, RZ ;  /* 0x0000000303047810 */ /* 0x000fc80007ffe0ff */
[----:B------:R-:W-:-:S13]  /*0160*/  ISETP.GE.U32.AND P0, PT, R4, UR6, PT ;  /* 0x0000000604007c0c */ /* 0x000fda000bf06070 */
[----:B------:R-:W-:Y:S05]  /*0170*/  @P0 EXIT ;  /* 0x000000000000094d */ /* 0x000fea0003800000 */
[----:B------:R-:W0:Y:S01]  /*0180*/  LDC.64 R6, c[0x0][0x380] ;  /* 0x0000e000ff067b82 */ /* 0x000e220000000a00 */
[----:B------:R-:W-:-:S04]  /*0190*/  IMAD R5, R3, R9, R10 ;  /* 0x0000000903057224 */ /* 0x000fc800078e020a */
[----:B0-----:R-:W-:-:S05]  /*01a0*/  IMAD.WIDE R6, R5, 0x4, R6 ;  /* 0x0000000405067825 */ /* 0x001fca00078e0206 */
[----:B------:R0:W5:Y:S01]  /*01b0*/  LDG.E.CONSTANT R5, desc[UR4][R6.64] ;  /* 0x0000000406057981 */ /* 0x000162000c1e9900 */
[----:B------:R-:W-:Y:S01]  /*01c0*/  ISETP.GE.AND P0, PT, R0, 0x5, PT ;  /* 0x000000050000780c */ /* 0x000fe20003f06270 */
[----:B------:R-:W-:Y:S01]  /*01d0*/  BSSY.RECONVERGENT B0, `(.L_x_0) ;  /* 0x000001f000007945 */ /* 0x000fe20003800200 */
[----:B------:R-:W-:Y:S01]  /*01e0*/  LOP3.LUT R2, R4, 0x7, RZ, 0xc0, !PT ;  /* 0x0000000704027812 */ /* 0x000fe200078ec0ff */
[----:B------:R-:W-:-:S03]  /*01f0*/  HFMA2 R0, -RZ, RZ, 0, 0 ;  /* 0x00000000ff007431 */ /* 0x000fc600000001ff */
[----:B------:R-:W-:-:S07]  /*0200*/  ISETP.NE.AND P1, PT, R2, RZ, PT ;  /* 0x000000ff0200720c */ /* 0x000fce0003f25270 */
[----:B0-----:R-:W-:Y:S06]  /*0210*/  @!P0 BRA `(.L_x_1) ;  /* 0x0000000000688947 */ /* 0x001fec0003800000 */
[----:B------:R-:W0:Y:S01]  /*0220*/  LDC R9, c[0x0][0x38c] ;  /* 0x0000e300ff097b82 */ /* 0x000e220000000800 */
[----:B------:R-:W-:Y:S02]  /*0230*/  LOP3.LUT R0, R4, 0x7ffffff8, RZ, 0xc0, !PT ;  /* 0x7ffffff804007812 */ /* 0x000fe400078ec0ff */
[----:B------:R-:W-:Y:S02]  /*0240*/  MOV R11, R10 ;  /* 0x0000000a000b7202 */ /* 0x000fe40000000f00 */
[----:B------:R-:W-:Y:S02]  /*0250*/  MOV R29, 0x7fc00000 ;  /* 0x7fc00000001d7802 */ /* 0x000fe40000000f00 */
[----:B------:R-:W-:Y:S01]  /*0260*/  IADD3 R8, PT, PT, -R0, RZ, RZ ;  /* 0x000000ff00087210 */ /* 0x000fe20007ffe1ff */
[----:B------:R-:W1:Y:S06]  /*0270*/  LDC.64 R6, c[0x0][0x3a0] ;  /* 0x0000e800ff067b82 */ /* 0x000e6c0000000a00 */
.L_x_2:
[----:B-12---:R-:W-:Y:S01]  /*0280*/  IMAD.WIDE R24, R11, 0x4, R6 ;  /* 0x000000040b187825 */ /* 0x006fe200078e0206 */
[----:B------:R-:W-:-:S03]  /*0290*/  IADD3 R8, PT, PT, R8, 0x8, RZ ;  /* 0x0000000808087810 */ /* 0x000fc60007ffe0ff */
[C---:B0-----:R-:W-:Y:S01]  /*02a0*/  IMAD R11, R9.reuse, 0x8, R11 ;  /* 0x00000008090b7824 */ /* 0x041fe200078e020b */
[----:B------:R2:W-:Y:S01]  /*02b0*/  STG.E desc[UR4][R24.64], R29 ;  /* 0x0000001d18007986 */ /* 0x0005e2000c101904 */
[----:B------:R-:W-:Y:S01]  /*02c0*/  IMAD.WIDE R18, R9, 0x4, R24 ;  /* 0x0000000409127825 */ /* 0x000fe200078e0218 */
[----:B------:R-:W-:-:S04]  /*02d0*/  ISETP.NE.AND P0, PT, R8, RZ, PT ;  /* 0x000000ff0800720c */ /* 0x000fc80003f05270 */
[----:B------:R2:W-:Y:S01]  /*02e0*/  STG.E desc[UR4][R18.64], R29 ;  /* 0x0000001d12007986 */ /* 0x0005e2000c101904 */
[----:B------:R-:W-:-:S05]  /*02f0*/  IMAD.WIDE R20, R9, 0x4, R18 ;  /* 0x0000000409147825 */ /* 0x000fca00078e0212 */
        /* <DEDUP_REMOVED lines=11> */
[----:B------:R-:W-:Y:S05]  /*03b0*/  @P0 BRA `(.L_x_2) ;  /* 0xfffffffc00b00947 */ /* 0x000fea000383ffff */
.L_x_1:
[----:B------:R-:W-:Y:S05]  /*03c0*/  BSYNC.RECONVERGENT B0 ;  /* 0x0000000000007941 */ /* 0x000fea0003800200 */
.L_x_0:
[----:B------:R-:W-:Y:S04]  /*03d0*/  BSSY.RECONVERGENT B0, `(.L_x_3) ;  /* 0x0000025000007945 */ /* 0x000fe80003800200 */
[----:B------:R-:W-:Y:S05]  /*03e0*/  @!P1 BRA `(.L_x_4) ;  /* 0x00000000008c9947 */ /* 0x000fea0003800000 */
[----:B------:R-:W-:Y:S01]  /*03f0*/  ISETP.GE.U32.AND P0, PT, R2, 0x4, PT ;  /* 0x000000040200780c */ /* 0x000fe20003f06070 */
[----:B------:R-:W-:Y:S01]  /*0400*/  BSSY.RECONVERGENT B1, `(.L_x_5) ;  /* 0x0000010000017945 */ /* 0x000fe20003800200 */
[----:B------:R-:W-:-:S04]  /*0410*/  LOP3.LUT R8, R4, 0x3, RZ, 0xc0, !PT ;  /* 0x0000000304087812 */ /* 0x000fc800078ec0ff */
[----:B------:R-:W-:-:S07]  /*0420*/  ISETP.NE.AND P1, PT, R8, RZ, PT ;  /* 0x000000ff0800720c */ /* 0x000fce0003f25270 */
[----:B------:R-:W-:Y:S06]  /*0430*/  @!P0 BRA `(.L_x_6) ;  /* 0x0000000000308947 */ /* 0x000fec0003800000 */
[----:B------:R-:W0:Y:S01]  /*0440*/  LDC.64 R6, c[0x0][0x3a0] ;  /* 0x0000e800ff067b82 */ /* 0x000e220000000a00 */
[C---:B------:R-:W-:Y:S01]  /*0450*/  IMAD R11, R0.reuse, R9, R10 ;  /* 0x00000009000b7224 */ /* 0x040fe200078e020a */
[----:B------:R-:W-:-:S03]  /*0460*/  IADD3 R0, PT, PT, R0, 0x4, RZ ;  /* 0x0000000400007810 */ /* 0x000fc60007ffe0ff */
[----:B0-----:R-:W-:Y:S01]  /*0470*/  IMAD.WIDE R6, R11, 0x4, R6 ;  /* 0x000000040b067825 */ /* 0x001fe200078e0206 */
[----:B------:R-:W-:-:S03]  /*0480*/  MOV R11, 0x7fc00000 ;  /* 0x7fc00000000b7802 */ /* 0x000fc60000000f00 */
[C---:B--2---:R-:W-:Y:S02]  /*0490*/  IMAD.WIDE R12, R9.reuse, 0x4, R6 ;  /* 0x00000004090c7825 */ /* 0x044fe400078e0206 */
[----:B------:R0:W-:Y:S04]  /*04a0*/  STG.E desc[UR4][R6.64], R11 ;  /* 0x0000000b06007986 */ /* 0x0001e8000c101904 */
[----:B------:R0:W-:Y:S01]  /*04b0*/  STG.E desc[UR4][R12.64], R11 ;  /* 0x0000000b0c007986 */ /* 0x0001e2000c101904 */
[----:B------:R-:W-:-:S05]  /*04c0*/  IMAD.WIDE R14, R9, 0x4, R12 ;  /* 0x00000004090e7825 */ /* 0x000fca00078e020c */
[----:B------:R0:W-:Y:S01]  /*04d0*/  STG.E desc[UR4][R14.64], R11 ;  /* 0x0000000b0e007986 */ /* 0x0001e2000c101904 */
[----:B------:R-:W-:-:S05]  /*04e0*/  IMAD.WIDE R16, R9, 0x4, R14 ;  /* 0x0000000409107825 */ /* 0x000fca00078e020e */
[----:B------:R0:W-:Y:S02]  /*04f0*/  STG.E desc[UR4][R16.64], R11 ;  /* 0x0000000b10007986 */ /* 0x0001e4000c101904 */
.L_x_6:
[----:B------:R-:W-:Y:S05]  /*0500*/  BSYNC.RECONVERGENT B1 ;  /* 0x0000000000017941 */ /* 0x000fea0003800200 */
.L_x_5:
[----:B------:R-:W-:Y:S05]  /*0510*/  @!P1 BRA `(.L_x_4) ;  /* 0x0000000000409947 */ /* 0x000fea0003800000 */
[----:B------:R-:W-:Y:S02]  /*0520*/  ISETP.NE.AND P0, PT, R8, 0x1, PT ;  /* 0x000000010800780c */ /* 0x000fe40003f05270 */
[----:B------:R-:W-:-:S04]  /*0530*/  LOP3.LUT R2, R4, 0x1, RZ, 0xc0, !PT ;  /* 0x0000000104027812 */ /* 0x000fc800078ec0ff */
[----:B------:R-:W-:-:S07]  /*0540*/  ISETP.NE.U32.AND P1, PT, R2, 0x1, PT ;  /* 0x000000010200780c */ /* 0x000fce0003f25070 */
[----:B0-----:R-:W0:Y:S01]  /*0550*/  @P0 LDC.64 R6, c[0x0][0x3a0] ;  /* 0x0000e800ff060b82 */ /* 0x001e220000000a00 */
[C---:B--2---:R-:W-:Y:S01]  /*0560*/  @P0 IMAD R13, R0.reuse, R9, R10 ;  /* 0x00000009000d0224 */ /* 0x044fe200078e020a */
[----:B------:R-:W-:Y:S02]  /*0570*/  @P0 IADD3 R0, PT, PT, R0, 0x2, RZ ;  /* 0x0000000200000810 */ /* 0x000fe40007ffe0ff */
[----:B------:R-:W-:-:S04]  /*0580*/  @P0 MOV R11, 0x7fc00000 ;  /* 0x7fc00000000b0802 */ /* 0x000fc80000000f00 */
[----:B------:R-:W1:Y:S01]  /*0590*/  @!P1 LDC.64 R16, c[0x0][0x3a0] ;  /* 0x0000e800ff109b82 */ /* 0x000e620000000a00 */
[----:B0-----:R-:W-:-:S04]  /*05a0*/  @P0 IMAD.WIDE R12, R13, 0x4, R6 ;  /* 0x000000040d0c0825 */ /* 0x001fc800078e0206 */
[----:B------:R-:W-:Y:S01]  /*05b0*/  @!P1 IMAD R7, R0, R9, R10 ;  /* 0x0000000900079224 */ /* 0x000fe200078e020a */
[----:B------:R3:W-:Y:S01]  /*05c0*/  @P0 STG.E desc[UR4][R12.64], R11 ;  /* 0x0000000b0c000986 */ /* 0x0007e2000c101904 */
[----:B------:R-:W-:-:S04]  /*05d0*/  @P0 IMAD.WIDE R14, R9, 0x4, R12 ;  /* 0x00000004090e0825 */ /* 0x000fc800078e020c */
[----:B-1----:R-:W-:Y:S01]  /*05e0*/  @!P1 IMAD.WIDE R6, R7, 0x4, R16 ;  /* 0x0000000407069825 */ /* 0x002fe200078e0210 */
[----:B------:R-:W-:Y:S01]  /*05f0*/  @!P1 MOV R17, 0x7fc00000 ;  /* 0x7fc0000000119802 */ /* 0x000fe20000000f00 */
[----:B------:R3:W-:Y:S04]  /*0600*/  @P0 STG.E desc[UR4][R14.64], R11 ;  /* 0x0000000b0e000986 */ /* 0x0007e8000c101904 */
[----:B------:R3:W-:Y:S02]  /*0610*/  @!P1 STG.E desc[UR4][R6.64], R17 ;  /* 0x0000001106009986 */ /* 0x0007e4000c101904 */
.L_x_4:
[----:B------:R-:W-:Y:S05]  /*0620*/  BSYNC.RECONVERGENT B0 ;  /* 0x0000000000007941 */ /* 0x000fea0003800200 */
.L_x_3:
[----:B------:R-:W1:Y:S01]  /*0630*/  LDCU UR6, c[0x0][0x390] ;  /* 0x00007200ff0677ac */ /* 0x000e620008000800 */
[----:B------:R-:W-:-:S04]  /*0640*/  IADD3 R0, PT, PT, R3, 0x1, RZ ;  /* 0x0000000103007810 */ /* 0x000fc80007ffe0ff */
[----:B-1----:R-:W-:-:S13]  /*0650*/  ISETP.GE.U32.AND P0, PT, R0, UR6, PT ;  /* 0x0000000600007c0c */ /* 0x002fda000bf06070 */
[----:B------:R-:W-:Y:S05]  /*0660*/  @P0 EXIT ;  /* 0x000000000000094d */ /* 0x000fea0003800000 */
[----:B------:R-:W-:Y:S01]  /*0670*/  LOP3.LUT R2, RZ, R3, RZ, 0x33, !PT ;  /* 0x00000003ff027212 */ /* 0x000fe200078e33ff */
[----:B0--3--:R-:W0:Y:S01]  /*0680*/  LDC R6, c[0x0][0x388] ;  /* 0x0000e200ff067b82 */ /* 0x009e220000000800 */
[----:B------:R-:W1:Y:S01]  /*0690*/  LDCU UR7, c[0x0][0x388] ;  /* 0x00007100ff0777ac */ /* 0x000e620008000800 */
[----:B------:R-:W-:Y:S01]  /*06a0*/  BSSY.RECONVERGENT B2, `(.L_x_7) ;  /* 0x0000059000027945 */ /* 0x000fe20003800200 */
[----:B--2---:R-:W-:Y:S01]  /*06b0*/  MOV R12, R0 ;  /* 0x00000000000c7202 */ /* 0x004fe20000000f00 */
[----:B------:R-:W-:Y:S01]  /*06c0*/  VIADD R2, R2, UR6 ;  /* 0x0000000602027c36 */ /* 0x000fe20008000000 */
[----:B------:R-:W2:Y:S01]  /*06d0*/  LDCU UR8, c[0x0][0x38c] ;  /* 0x00007180ff0877ac */ /* 0x000ea20008000800 */
[-C--:B-----5:R-:W-:Y:S02]  /*06e0*/  MOV R21, R5.reuse ;  /* 0x0000000500157202 */ /* 0x0a0fe40000000f00 */
[----:B------:R-:W-:Y:S02]  /*06f0*/  MOV R19, R5 ;  /* 0x0000000500137202 */ /* 0x000fe40000000f00 */
[----:B------:R-:W-:-:S02]  /*0700*/  LOP3.LUT P0, R2, R2, 0x3, RZ, 0xc0, !PT ;  /* 0x0000000302027812 */ /* 0x000fc4000780c0ff */
[----:B------:R-:W-:Y:S01]  /*0710*/  MOV R0, R5 ;  /* 0x0000000500007202 */ /* 0x000fe20000000f00 */
[----:B0-----:R-:W-:-:S10]  /*0720*/  FADD R6, -R6, 1 ;  /* 0x3f80000006067421 */ /* 0x001fd40000000100 */
[----:B-12---:R-:W-:Y:S05]  /*0730*/  @!P0 BRA `(.L_x_8) ;  /* 0x00000004003c8947 */ /* 0x006fea0003800000 */
[----:B------:R-:W0:Y:S01]  /*0740*/  LDC.64 R14, c[0x0][0x3a0] ;  /* 0x0000e800ff0e7b82 */ /* 0x000e220000000a00 */
[----:B------:R-:W-:Y:S01]  /*0750*/  BSSY.RECONVERGENT B3, `(.L_x_9) ;  /* 0x000004c000037945 */ /* 0x000fe20003800200 */
[----:B------:R-:W-:Y:S01]  /*0760*/  IMAD R12, R12, R9, R10 ;  /* 0x000000090c0c7224 */ /* 0x000fe200078e020a */
[----:B------:R-:W-:Y:S01]  /*0770*/  IADD3 R13, PT, PT, -R2, RZ, RZ ;  /* 0x000000ff020d7210 */ /* 0x000fe20007ffe1ff */
[----:B------:R-:W-:Y:S01]  /*0780*/  IMAD.MOV.U32 R21, RZ, RZ, R5 ;  /* 0x000000ffff157224 */ /* 0x000fe200078e0005 */
[----:B------:R-:W-:Y:S02]  /*0790*/  MOV R11, R3 ;  /* 0x00000003000b7202 */ /* 0x000fe40000000f00 */
[-C--:B------:R-:W-:Y:S01]  /*07a0*/  MOV R19, R5.reuse ;  /* 0x0000000500137202 */ /* 0x080fe20000000f00 */
[----:B------:R-:W1:Y:S01]  /*07b0*/  LDC.64 R24, c[0x0][0x380] ;  /* 0x0000e000ff187b82 */ /* 0x000e620000000a00 */
[----:B------:R-:W-:-:S07]  /*07c0*/  MOV R0, R5 ;  /* 0x0000000500007202 */ /* 0x000fce0000000f00 */
.L_x_15:
[----:B-1----:R-:W-:-:S06]  /*07d0*/  IMAD.WIDE R8, R12, 0x4, R24 ;  /* 0x000000040c087825 */ /* 0x002fcc00078e0218 */
[----:B--2---:R-:W2:Y:S01]  /*07e0*/  LDG.E.CONSTANT R9, desc[UR4][R8.64] ;  /* 0x0000000408097981 */ /* 0x004ea2000c1e9900 */
[----:B------:R-:W-:Y:S01]  /*07f0*/  IADD3 R13, PT, PT, R13, 0x1, RZ ;  /* 0x000000010d0d7810 */ /* 0x000fe20007ffe0ff */
[----:B------:R-:W-:Y:S01]  /*0800*/  BSSY.RECONVERGENT B4, `(.L_x_10) ;  /* 0x000003d000047945 */ /* 0x000fe20003800200 */
[----:B------:R-:W-:Y:S02]  /*0810*/  IADD3 R11, PT, PT, R11, 0x1, RZ ;  /* 0x000000010b0b7810 */ /* 0x000fe40007ffe0ff */
[----:B------:R-:W-:Y:S02]  /*0820*/  ISETP.NE.AND P2, PT, R13, RZ, PT ;  /* 0x000000ff0d00720c */ /* 0x000fe40003f45270 */
[----:B--2---:R-:W-:-:S13]  /*0830*/  FSETP.NAN.AND P0, PT, |R9|, |R9|, PT ;  /* 0x400000090900720b */ /* 0x004fda0003f08200 */
[----:B---3--:R-:W-:Y:S05]  /*0840*/  @!P0 BRA `(.L_x_11) ;  /* 0x0000000000188947 */ /* 0x008fea0003800000 */
[----:B------:R-:W-:-:S13]  /*0850*/  ISETP.GE.U32.AND P0, PT, R11, R4, PT ;  /* 0x000000040b00720c */ /* 0x000fda0003f06070 */
[----:B------:R-:W-:Y:S05]  /*0860*/  @!P0 BRA `(.L_x_12) ;  /* 0x0000000000d88947 */ /* 0x000fea0003800000 */
[----:B------:R-:W-:Y:S01]  /*0870*/  MOV R7, 0x7fc00000 ;  /* 0x7fc0000000077802 */ /* 0x000fe20000000f00 */
[----:B0-----:R-:W-:-:S05]  /*0880*/  IMAD.WIDE R8, R12, 0x4, R14 ;  /* 0x000000040c087825 */ /* 0x001fca00078e020e */
[----:B------:R1:W-:Y:S01]  /*0890*/  STG.E desc[UR4][R8.64], R7 ;  /* 0x0000000708007986 */ /* 0x0003e2000c101904 */
[----:B------:R-:W-:Y:S05]  /*08a0*/  BRA `(.L_x_12) ;  /* 0x0000000000c87947 */ /* 0x000fea0003800000 */
.L_x_11:
[----:B------:R-:W-:Y:S01]  /*08b0*/  FADD R9, -R0, R9 ;  /* 0x0000000900097221 */ /* 0x000fe20000000100 */
[----:B------:R-:W-:-:S03]  /*08c0*/  ISETP.GE.U32.AND P0, PT, R11, R4, PT ;  /* 0x000000040b00720c */ /* 0x000fc60003f06070 */
[----:B------:R-:W-:-:S04]  /*08d0*/  FFMA R9, R9, UR7, R0 ;  /* 0x0000000709097c23 */ /* 0x000fc80008000000 */
[----:B------:R-:W-:-:S04]  /*08e0*/  FFMA R8, R9, -R6, R0 ;  /* 0x8000000609087223 */ /* 0x000fc80000000000 */
[----:B------:R-:W-:-:S04]  /*08f0*/  FFMA R8, R19, R6, R8 ;  /* 0x0000000613087223 */ /* 0x000fc80000000008 */
[----:B------:R-:W-:Y:S01]  /*0900*/  FFMA R0, R8, -R6, R19 ;  /* 0x8000000608007223 */ /* 0x000fe20000000013 */
[----:B------:R-:W-:-:S03]  /*0910*/  IMAD.MOV.U32 R19, RZ, RZ, R8 ;  /* 0x000000ffff137224 */ /* 0x000fc600078e0008 */
[----:B------:R-:W-:Y:S01]  /*0920*/  FFMA R7, R21, R6, R0 ;  /* 0x0000000615077223 */ /* 0x000fe20000000000 */
[----:B------:R-:W-:-:S03]  /*0930*/  MOV R0, R9 ;  /* 0x0000000900007202 */ /* 0x000fc60000000f00 */
[----:B------:R-:W-:Y:S01]  /*0940*/  FFMA R2, R7, -R6, R21 ;  /* 0x8000000607027223 */ /* 0x000fe20000000015 */
[----:B------:R-:W-:-:S03]  /*0950*/  MOV R21, R7 ;  /* 0x0000000700157202 */ /* 0x000fc60000000f00 */
[----:B------:R-:W-:Y:S01]  /*0960*/  FFMA R5, R5, R6, R2 ;  /* 0x0000000605057223 */ /* 0x000fe20000000002 */
[----:B------:R-:W-:Y:S06]  /*0970*/  @!P0 BRA `(.L_x_12) ;  /* 0x0000000000948947 */ /* 0x000fec0003800000 */
[----:B------:R-:W-:Y:S01]  /*0980*/  FADD R23, R9, -R8 ;  /* 0x8000000809177221 */ /* 0x000fe20000000000 */
[--C-:B------:R-:W-:Y:S01]  /*0990*/  FADD R18, R8, -R7.reuse ;  /* 0x8000000708127221 */ /* 0x100fe20000000000 */
[----:B------:R-:W-:-:S03]  /*09a0*/  FADD R2, -R5, R7 ;  /* 0x0000000705027221 */ /* 0x000fc60000000100 */
[----:B------:R-:W-:-:S04]  /*09b0*/  FADD R17, |R23|, |R18| ;  /* 0x4000001217117221 */ /* 0x000fc80000000200 */
[----:B------:R-:W-:-:S05]  /*09c0*/  FADD R20, |R2|, R17 ;  /* 0x0000001102147221 */ /* 0x000fca0000000200 */
[----:B------:R-:W-:-:S13]  /*09d0*/  FSETP.GTU.AND P0, PT, R20, 1.1920928955078125e-07, PT ;  /* 0x340000001400780b */ /* 0x000fda0003f0c000 */
[----:B------:R-:W1:Y:S01]  /*09e0*/  @!P0 LDC.64 R16, c[0x0][0x3a0] ;  /* 0x0000e800ff108b82 */ /* 0x000e620000000a00 */
[----:B------:R-:W-:Y:S02]  /*09f0*/  @!P0 MOV R0, R9 ;  /* 0x0000000900008202 */ /* 0x000fe40000000f00 */
[----:B------:R-:W-:Y:S02]  /*0a00*/  @!P0 MOV R19, R8 ;  /* 0x0000000800138202 */ /* 0x000fe40000000f00 */
[----:B------:R-:W-:Y:S01]  /*0a10*/  @!P0 MOV R21, R7 ;  /* 0x0000000700158202 */ /* 0x000fe20000000f00 */
[----:B-1----:R-:W-:-:S05]  /*0a20*/  @!P0 IMAD.WIDE R16, R12, 0x4, R16 ;  /* 0x000000040c108825 */ /* 0x002fca00078e0210 */
[----:B------:R2:W-:Y:S01]  /*0a30*/  @!P0 STG.E desc[UR4][R16.64], RZ ;  /* 0x000000ff10008986 */ /* 0x0005e2000c101904 */
[----:B------:R-:W-:Y:S05]  /*0a40*/  @!P0 BRA `(.L_x_12) ;  /* 0x0000000000608947 */ /* 0x000fea0003800000 */
[----:B--2---:R-:W-:Y:S01]  /*0a50*/  FADD R17, R23, |R23| ;  /* 0x4000001717117221 */ /* 0x004fe20000000000 */
[----:B------:R-:W1:Y:S01]  /*0a60*/  MUFU.RCP R19, R20 ;  /* 0x0000001400137308 */ /* 0x000e620000001000 */
[----:B------:R-:W-:Y:S02]  /*0a70*/  BSSY.RECONVERGENT B5, `(.L_x_13) ;  /* 0x0000010000057945 */ /* 0x000fe40003800200 */
[----:B------:R-:W-:-:S04]  /*0a80*/  FADD R17, R18, R17 ;  /* 0x0000001112117221 */ /* 0x000fc80000000000 */
[----:B------:R-:W-:-:S04]  /*0a90*/  FADD R17, |R18|, R17 ;  /* 0x0000001112117221 */ /* 0x000fc80000000200 */
[----:B------:R-:W-:-:S04]  /*0aa0*/  FADD R17, R2, R17 ;  /* 0x0000001102117221 */ /* 0x000fc80000000000 */
[----:B------:R-:W-:Y:S01]  /*0ab0*/  FADD R17, |R2|, R17 ;  /* 0x0000001102117221 */ /* 0x000fe20000000200 */
[----:B-1----:R-:W-:-:S03]  /*0ac0*/  FFMA R0, -R20, R19, 1 ;  /* 0x3f80000014007423 */ /* 0x002fc60000000113 */
[----:B------:R-:W-:Y:S01]  /*0ad0*/  FMUL R27, R17, 0.5 ;  /* 0x3f000000111b7820 */ /* 0x000fe20000400000 */
[----:B------:R-:W-:-:S03]  /*0ae0*/  FFMA R0, R19, R0, R19 ;  /* 0x0000000013007223 */ /* 0x000fc60000000013 */
[----:B------:R-:W1:Y:S01]  /*0af0*/  FCHK P0, R27, R20 ;  /* 0x000000141b007302 */ /* 0x000e620000000000 */
[----:B------:R-:W-:-:S04]  /*0b00*/  FFMA R17, R27, R0, RZ ;  /* 0x000000001b117223 */ /* 0x000fc800000000ff */
[----:B------:R-:W-:-:S04]  /*0b10*/  FFMA R2, -R20, R17, R27 ;  /* 0x0000001114027223 */ /* 0x000fc8000000011b */
[----:B------:R-:W-:Y:S01]  /*0b20*/  FFMA R23, R0, R2, R17 ;  /* 0x0000000200177223 */ /* 0x000fe20000000011 */
[----:B-1----:R-:W-:Y:S06]  /*0b30*/  @!P0 BRA `(.L_x_14) ;  /* 0x00000000000c8947 */ /* 0x002fec0003800000 */
[----:B------:R-:W-:-:S07]  /*0b40*/  MOV R2, 0xb60 ;  /* 0x00000b6000027802 */ /* 0x000fce0000000f00 */
[----:B0-----:R-:W-:Y:S05]  /*0b50*/  CALL.REL.NOINC `($__internal_0_$__cuda_sm3x_div_rn_noftz_f32_slowpath) ;  /* 0x0000001000ac7944 */ /* 0x001fea0003c00000 */
[----:B------:R-:W-:-:S07]  /*0b60*/  MOV R23, R0 ;  /* 0x0000000000177202 */ /* 0x000fce0000000f00 */
.L_x_14:
[----:B------:R-:W-:Y:S05]  /*0b70*/  BSYNC.RECONVERGENT B5 ;  /* 0x0000000000057941 */ /* 0x000fea0003800200 */
.L_x_13:
[----:B0-----:R-:W-:Y:S01]  /*0b80*/  IMAD.WIDE R16, R12, 0x4, R14 ;  /* 0x000000040c107825 */ /* 0x001fe200078e020e */
[----:B------:R-:W-:Y:S02]  /*0b90*/  MOV R0, R9 ;  /* 0x0000000900007202 */ /* 0x000fe40000000f00 */
[----:B------:R-:W-:Y:S01]  /*0ba0*/  MOV R21, R7 ;  /* 0x0000000700157202 */ /* 0x000fe20000000f00 */
[----:B------:R-:W-:Y:S01]  /*0bb0*/  IMAD.MOV.U32 R19, RZ, RZ, R8 ;  /* 0x000000ffff137224 */ /* 0x000fe200078e0008 */
[----:B------:R3:W-:Y:S06]  /*0bc0*/  STG.E desc[UR4][R16.64], R23 ;  /* 0x0000001710007986 */ /* 0x0007ec000c101904 */
.L_x_12:
[----:B------:R-:W-:Y:S05]  /*0bd0*/  BSYNC.RECONVERGENT B4 ;  /* 0x0000000000047941 */ /* 0x000fea0003800200 */
.L_x_10:
[----:B-1----:R-:W-:-:S04]  /*0be0*/  MOV R9, UR8 ;  /* 0x0000000800097c02 */ /* 0x002fc80008000f00 */
[----:B------:R-:W-:Y:S01]  /*0bf0*/  IADD3 R12, PT, PT, R12, R9, RZ ;  /* 0x000000090c0c7210 */ /* 0x000fe20007ffe0ff */
[----:B------:R-:W-:Y:S06]  /*0c00*/  @P2 BRA `(.L_x_15) ;  /* 0xfffffff800f02947 */ /* 0x000fec000383ffff */
[----:B------:R-:W-:Y:S05]  /*0c10*/  BSYNC.RECONVERGENT B3 ;  /* 0x0000000000037941 */ /* 0x000fea0003800200 */
.L_x_9:
[----:B------:R-:W-:-:S07]  /*0c20*/  IADD3 R12, PT, PT, R11, 0x1, RZ ;  /* 0x000000010b0c7810 */ /* 0x000fce0007ffe0ff */
.L_x_8:
[----:B------:R-:W-:Y:S05]  /*0c30*/  BSYNC.RECONVERGENT B2 ;  /* 0x0000000000027941 */ /* 0x000fea0003800200 */
.L_x_7:
[----:B------:R-:W1:Y:S02]  /*0c40*/  LDC R2, c[0x0][0x390] ;  /* 0x0000e400ff027b82 */ /* 0x000e640000000800 */
[----:B-1----:R-:W-:-:S04]  /*0c50*/  IADD3 R7, PT, PT, -R3, -0x2, R2 ;  /* 0xfffffffe03077810 */ /* 0x002fc80007ffe102 */
[----:B------:R-:W-:-:S13]  /*0c60*/  ISETP.GE.U32.AND P0, PT, R7, 0x3, PT ;  /* 0x000000030700780c */ /* 0x000fda0003f06070 */
[----:B------:R-:W-:Y:S05]  /*0c70*/  @!P0 EXIT ;  /* 0x000000000000894d */ /* 0x000fea0003800000 */
[C---:B------:R-:W-:Y:S01]  /*0c80*/  IADD3 R7, PT, PT, R12.reuse, 0x2, RZ ;  /* 0x000000020c077810 */ /* 0x040fe20007ffe0ff */
[CC--:B------:R-:W-:Y:S01]  /*0c90*/  IMAD R11, R12.reuse, R9.reuse, R9 ;  /* 0x000000090c0b7224 */ /* 0x0c0fe200078e0209 */
[C---:B------:R-:W-:Y:S01]  /*0ca0*/  IADD3 R8, PT, PT, R12.reuse, 0x3, RZ ;  /* 0x000000030c087810 */ /* 0x040fe20007ffe0ff */
[----:B------:R-:W1:Y:S01]  /*0cb0*/  LDCU UR6, c[0x0][0x388] ;  /* 0x00007100ff0677ac */ /* 0x000e620008000800 */
[----:B------:R-:W-:Y:S01]  /*0cc0*/  IADD3 R13, PT, PT, R12, 0x1, RZ ;  /* 0x000000010c0d7810 */ /* 0x000fe20007ffe0ff */
[-CC-:B------:R-:W-:Y:S02]  /*0cd0*/  IMAD R7, R7, R9.reuse, R10.reuse ;  /* 0x0000000907077224 */ /* 0x180fe400078e020a */
[-CC-:B------:R-:W-:Y:S02]  /*0ce0*/  IMAD R8, R8, R9.reuse, R10.reuse ;  /* 0x0000000908087224 */ /* 0x180fe400078e020a */
[----:B------:R-:W-:Y:S01]  /*0cf0*/  IMAD R9, R12, R9, R10 ;  /* 0x000000090c097224 */ /* 0x000fe200078e020a */
[----:B------:R-:W-:Y:S01]  /*0d00*/  IADD3 R10, PT, PT, R10, R11, RZ ;  /* 0x0000000b0a0a7210 */ /* 0x000fe20007ffe0ff */
[----:B------:R-:W-:-:S07]  /*0d10*/  IMAD.IADD R11, R12, 0x1, -R2 ;  /* 0x000000010c0b7824 */ /* 0x000fce00078e0a02 */
.L_x_36:
[----:B------:R-:W4:Y:S02]  /*0d20*/  LDC.64 R24, c[0x0][0x380] ;  /* 0x0000e000ff187b82 */ /* 0x000f240000000a00 */
[----:B----4-:R-:W-:-:S05]  /*0d30*/  IMAD.WIDE R24, R9, 0x4, R24 ;  /* 0x0000000409187825 */ /* 0x010fca00078e0218 */
[----:B--23--:R-:W2:Y:S01]  /*0d40*/  LDG.E.CONSTANT R17, desc[UR4][R24.64] ;  /* 0x0000000418117981 */ /* 0x00cea2000c1e9900 */
[----:B------:R-:W-:Y:S01]  /*0d50*/  BSSY.RECONVERGENT B2, `(.L_x_16) ;  /* 0x000003e000027945 */ /* 0x000fe20003800200 */
[----:B------:R-:W-:Y:S02]  /*0d60*/  IADD3 R12, PT, PT, R13, -0x1, RZ ;  /* 0xffffffff0d0c7810 */ /* 0x000fe40007ffe0ff */
[----:B--2---:R-:W-:-:S13]  /*0d70*/  FSETP.NAN.AND P0, PT, |R17|, |R17|, PT ;  /* 0x400000111100720b */ /* 0x004fda0003f08200 */
[----:B01----:R-:W-:Y:S05]  /*0d80*/  @!P0 BRA `(.L_x_17) ;  /* 0x00000000001c8947 */ /* 0x003fea0003800000 */
[----:B------:R-:W-:-:S13]  /*0d90*/  ISETP.GE.U32.AND P0, PT, R12, R4, PT ;  /* 0x000000040c00720c */ /* 0x000fda0003f06070 */
[----:B------:R-:W-:Y:S05]  /*0da0*/  @!P0 BRA `(.L_x_18) ;  /* 0x0000000000e08947 */ /* 0x000fea0003800000 */
[----:B0-----:R-:W0:Y:S01]  /*0db0*/  LDC.64 R14, c[0x0][0x3a0] ;  /* 0x0000e800ff0e7b82 */ /* 0x001e220000000a00 */
[----:B------:R-:W-:Y:S01]  /*0dc0*/  MOV R17, 0x7fc00000 ;  /* 0x7fc0000000117802 */ /* 0x000fe20000000f00 */
[----:B0-----:R-:W-:-:S05]  /*0dd0*/  IMAD.WIDE R14, R9, 0x4, R14 ;  /* 0x00000004090e7825 */ /* 0x001fca00078e020e */
[----:B------:R2:W-:Y:S01]  /*0de0*/  STG.E desc[UR4][R14.64], R17 ;  /* 0x000000110e007986 */ /* 0x0005e2000c101904 */
[----:B------:R-:W-:Y:S05]  /*0df0*/  BRA `(.L_x_18) ;  /* 0x0000000000cc7947 */ /* 0x000fea0003800000 */
.L_x_17:
[----:B------:R-:W-:Y:S01]  /*0e00*/  FADD R17, -R0, R17 ;  /* 0x0000001100117221 */ /* 0x000fe20000000100 */
[----:B------:R-:W-:-:S03]  /*0e10*/  ISETP.GE.U32.AND P0, PT, R12, R4, PT ;  /* 0x000000040c00720c */ /* 0x000fc60003f06070 */
[----:B-1----:R-:W-:-:S04]  /*0e20*/  FFMA R17, R17, UR6, R0 ;  /* 0x0000000611117c23 */ /* 0x002fc80008000000 */
[----:B------:R-:W-:-:S04]  /*0e30*/  FFMA R0, R17, -R6, R0 ;  /* 0x8000000611007223 */ /* 0x000fc80000000000 */
[----:B0-----:R-:W-:Y:S01]  /*0e40*/  FFMA R15, R19, R6, R0 ;  /* 0x00000006130f7223 */ /* 0x001fe20000000000 */
[----:B------:R-:W-:-:S03]  /*0e50*/  MOV R0, R17 ;  /* 0x0000001100007202 */ /* 0x000fc60000000f00 */
[----:B------:R-:W-:Y:S01]  /*0e60*/  FFMA R14, R15, -R6, R19 ;  /* 0x800000060f0e7223 */ /* 0x000fe20000000013 */
[----:B------:R-:W-:-:S03]  /*0e70*/  MOV R19, R15 ;  /* 0x0000000f00137202 */ /* 0x000fc60000000f00 */
[----:B------:R-:W-:-:S04]  /*0e80*/  FFMA R14, R21, R6, R14 ;  /* 0x00000006150e7223 */ /* 0x000fc8000000000e */
        /* <DEDUP_REMOVED lines=10> */
[----:B------:R-:W0:Y:S01]  /*0f30*/  @!P0 LDC.64 R22, c[0x0][0x3a0] ;  /* 0x0000e800ff168b82 */ /* 0x000e220000000a00 */
[----:B------:R-:W-:Y:S01]  /*0f40*/  @!P0 MOV R0, R17 ;  /* 0x0000001100008202 */ /* 0x000fe20000000f00 */
[----:B------:R-:W-:Y:S01]  /*0f50*/  @!P0 IMAD.MOV.U32 R19, RZ, RZ, R15 ;  /* 0x000000ffff138224 */ /* 0x000fe200078e000f */
[----:B------:R-:W-:Y:S01]  /*0f60*/  @!P0 MOV R21, R14 ;  /* 0x0000000e00158202 */ /* 0x000fe20000000f00 */
[----:B0-----:R-:W-:-:S05]  /*0f70*/  @!P0 IMAD.WIDE R22, R9, 0x4, R22 ;  /* 0x0000000409168825 */ /* 0x001fca00078e0216 */
[----:B------:R0:W-:Y:S01]  /*0f80*/  @!P0 STG.E desc[UR4][R22.64], RZ ;  /* 0x000000ff16008986 */ /* 0x0001e2000c101904 */
[----:B------:R-:W-:Y:S05]  /*0f90*/  @!P0 BRA `(.L_x_18) ;  /* 0x0000000000648947 */ /* 0x000fea0003800000 */
[----:B------:R-:W-:Y:S01]  /*0fa0*/  FADD R19, R27, |R27| ;  /* 0x4000001b1b137221 */ /* 0x000fe20000000000 */
        /* <DEDUP_REMOVED lines=17> */
.L_x_20:
[----:B------:R-:W-:Y:S05]  /*10c0*/  BSYNC.RECONVERGENT B3 ;  /* 0x0000000000037941 */ /* 0x000fea0003800200 */
.L_x_19:
[----:B0-----:R-:W0:Y:S01]  /*10d0*/  LDC.64 R22, c[0x0][0x3a0] ;  /* 0x0000e800ff167b82 */ /* 0x001e220000000a00 */
[----:B------:R-:W-:Y:S02]  /*10e0*/  MOV R0, R17 ;  /* 0x0000001100007202 */ /* 0x000fe40000000f00 */
[----:B------:R-:W-:Y:S02]  /*10f0*/  MOV R19, R15 ;  /* 0x0000000f00137202 */ /* 0x000fe40000000f00 */
[----:B------:R-:W-:Y:S01]  /*1100*/  MOV R21, R14 ;  /* 0x0000000e00157202 */ /* 0x000fe20000000f00 */
[----:B0-----:R-:W-:-:S05]  /*1110*/  IMAD.WIDE R22, R9, 0x4, R22 ;  /* 0x0000000409167825 */ /* 0x001fca00078e0216 */
[----:B------:R1:W-:Y:S02]  /*1120*/  STG.E desc[UR4][R22.64], R29 ;  /* 0x0000001d16007986 */ /* 0x0003e4000c101904 */
.L_x_18:
[----:B-1----:R-:W-:Y:S05]  /*1130*/  BSYNC.RECONVERGENT B2 ;  /* 0x0000000000027941 */ /* 0x002fea0003800200 */
.L_x_16:
[----:B0-2---:R-:W0:Y:S02]  /*1140*/  LDC R15, c[0x0][0x38c] ;  /* 0x0000e300ff0f7b82 */ /* 0x005e240000000800 */
[----:B0-----:R-:W-:-:S05]  /*1150*/  IMAD.WIDE R24, R15, 0x4, R24 ;  /* 0x000000040f187825 */ /* 0x001fca00078e0218 */
[----:B------:R-:W2:Y:S01]  /*1160*/  LDG.E.CONSTANT R17, desc[UR4][R24.64] ;  /* 0x0000000418117981 */ /* 0x000ea2000c1e9900 */
[----:B------:R-:W-:Y:S01]  /*1170*/  BSSY.RECONVERGENT B2, `(.L_x_21) ;  /* 0x000003d000027945 */ /* 0x000fe20003800200 */
[----:B--2---:R-:W-:-:S13]  /*1180*/  FSETP.NAN.AND P0, PT, |R17|, |R17|, PT ;  /* 0x400000111100720b */ /* 0x004fda0003f08200 */
[----:B------:R-:W-:Y:S05]  /*1190*/  @!P0 BRA `(.L_x_22) ;  /* 0x00000000001c8947 */ /* 0x000fea0003800000 */
[----:B------:R-:W-:-:S13]  /*11a0*/  ISETP.GE.U32.AND P0, PT, R13, R4, PT ;  /* 0x000000040d00720c */ /* 0x000fda0003f06070 */
[----:B------:R-:W-:Y:S05]  /*11b0*/  @!P0 BRA `(.L_x_23) ;  /* 0x0000000000e08947 */ /* 0x000fea0003800000 */
[----:B------:R-:W0:Y:S01]  /*11c0*/  LDC.64 R14, c[0x0][0x3a0] ;  /* 0x0000e800ff0e7b82 */ /* 0x000e220000000a00 */
[----:B------:R-:W-:Y:S01]  /*11d0*/  MOV R17, 0x7fc00000 ;  /* 0x7fc0000000117802 */ /* 0x000fe20000000f00 */
[----:B0-----:R-:W-:-:S05]  /*11e0*/  IMAD.WIDE R14, R10, 0x4, R14 ;  /* 0x000000040a0e7825 */ /* 0x001fca00078e020e */
[----:B------:R2:W-:Y:S01]  /*11f0*/  STG.E desc[UR4][R14.64], R17 ;  /* 0x000000110e007986 */ /* 0x0005e2000c101904 */
[----:B------:R-:W-:Y:S05]  /*1200*/  BRA `(.L_x_23) ;  /* 0x0000000000cc7947 */ /* 0x000fea0003800000 */
.L_x_22:
[----:B------:R-:W-:Y:S01]  /*1210*/  FADD R17, -R0, R17 ;  /* 0x0000001100117221 */ /* 0x000fe20000000100 */
[----:B------:R-:W-:-:S03]  /*1220*/  ISETP.GE.U32.AND P0, PT, R13, R4, PT ;  /* 0x000000040d00720c */ /* 0x000fc60003f06070 */
[----:B------:R-:W-:-:S04]  /*1230*/  FFMA R17, R17, UR6, R0 ;  /* 0x0000000611117c23 */ /* 0x000fc80008000000 */
[----:B------:R-:W-:-:S04]  /*1240*/  FFMA R0, R17, -R6, R0 ;  /* 0x8000000611007223 */ /* 0x000fc80000000000 */
[----:B------:R-:W-:Y:S01]  /*1250*/  FFMA R15, R19, R6, R0 ;  /* 0x00000006130f7223 */ /* 0x000fe20000000000 */
[----:B------:R-:W-:-:S03]  /*1260*/  MOV R0, R17 ;  /* 0x0000001100007202 */ /* 0x000fc60000000f00 */
[----:B------:R-:W-:Y:S01]  /*1270*/  FFMA R14, R15, -R6, R19 ;  /* 0x800000060f0e7223 */ /* 0x000fe20000000013 */
[----:B------:R-:W-:-:S03]  /*1280*/  IMAD.MOV.U32 R19, RZ, RZ, R15 ;  /* 0x000000ffff137224 */ /* 0x000fc600078e000f */
        /* <DEDUP_REMOVED lines=12> */
[----:B------:R-:W-:Y:S02]  /*1350*/  @!P0 MOV R0, R17 ;  /* 0x0000001100008202 */ /* 0x000fe40000000f00 */
[----:B------:R-:W-:Y:S02]  /*1360*/  @!P0 MOV R19, R15 ;  /* 0x0000000f00138202 */ /* 0x000fe40000000f00 */
        /* <DEDUP_REMOVED lines=22> */
.L_x_25:
[----:B------:R-:W-:Y:S05]  /*14d0*/  BSYNC.RECONVERGENT B3 ;  /* 0x0000000000037941 */ /* 0x000fea0003800200 */
.L_x_24:
[----:B0-----:R-:W0:Y:S01]  /*14e0*/  LDC.64 R22, c[0x0][0x3a0] ;  /* 0x0000e800ff167b82 */ /* 0x001e220000000a00 */
[----:B------:R-:W-:Y:S01]  /*14f0*/  MOV R0, R17 ;  /* 0x0000001100007202 */ /* 0x000fe20000000f00 */
[----:B------:R-:W-:Y:S01]  /*1500*/  IMAD.MOV.U32 R21, RZ, RZ, R14 ;  /* 0x000000ffff157224 */ /* 0x000fe200078e000e */
[----:B------:R-:W-:Y:S01]  /*1510*/  MOV R19, R15 ;  /* 0x0000000f00137202 */ /* 0x000fe20000000f00 */
[----:B0-----:R-:W-:-:S05]  /*1520*/  IMAD.WIDE R22, R10, 0x4, R22 ;  /* 0x000000040a167825 */ /* 0x001fca00078e0216 */
[----:B------:R1:W-:Y:S02]  /*1530*/  STG.E desc[UR4][R22.64], R29 ;  /* 0x0000001d16007986 */ /* 0x0003e4000c101904 */
.L_x_23:
[----:B------:R-:W-:Y:S05]  /*1540*/  BSYNC.RECONVERGENT B2 ;  /* 0x0000000000027941 */ /* 0x000fea0003800200 */
.L_x_21:
[----:B--2---:R-:W2:Y:S02]  /*1550*/  LDC R15, c[0x0][0x38c] ;  /* 0x0000e300ff0f7b82 */ /* 0x004ea40000000800 */
[----:B--2---:R-:W-:-:S05]  /*1560*/  IMAD.WIDE R14, R15, 0x4, R24 ;  /* 0x000000040f0e7825 */ /* 0x004fca00078e0218 */
[----:B------:R-:W2:Y:S01]  /*1570*/  LDG.E.CONSTANT R25, desc[UR4][R14.64] ;  /* 0x000000040e197981 */ /* 0x000ea2000c1e9900 */
[----:B------:R-:W-:Y:S01]  /*1580*/  BSSY.RECONVERGENT B2, `(.L_x_26) ;  /* 0x000003f000027945 */ /* 0x000fe20003800200 */
[----:B--2---:R-:W-:-:S13]  /*1590*/  FSETP.NAN.AND P0, PT, |R25|, |R25|, PT ;  /* 0x400000191900720b */ /* 0x004fda0003f08200 */
[----:B------:R-:W-:Y:S05]  /*15a0*/  @!P0 BRA `(.L_x_27) ;  /* 0x0000000000208947 */ /* 0x000fea0003800000 */
[----:B------:R-:W-:-:S04]  /*15b0*/  IADD3 R17, PT, PT, R13, 0x1, RZ ;  /* 0x000000010d117810 */ /* 0x000fc80007ffe0ff */
[----:B------:R-:W-:-:S13]  /*15c0*/  ISETP.GE.U32.AND P0, PT, R17, R4, PT ;  /* 0x000000041100720c */ /* 0x000fda0003f06070 */
[----:B------:R-:W-:Y:S05]  /*15d0*/  @!P0 BRA `(.L_x_28) ;  /* 0x0000000000e48947 */ /* 0x000fea0003800000 */
[----:B------:R-:W2:Y:S01]  /*15e0*/  LDC.64 R16, c[0x0][0x3a0] ;  /* 0x0000e800ff107b82 */ /* 0x000ea20000000a00 */
[----:B01----:R-:W-:Y:S01]  /*15f0*/  MOV R23, 0x7fc00000 ;  /* 0x7fc0000000177802 */ /* 0x003fe20000000f00 */
[----:B--2---:R-:W-:-:S05]  /*1600*/  IMAD.WIDE R16, R7, 0x4, R16 ;  /* 0x0000000407107825 */ /* 0x004fca00078e0210 */
[----:B------:R4:W-:Y:S01]  /*1610*/  STG.E desc[UR4][R16.64], R23 ;  /* 0x0000001710007986 */ /* 0x0009e2000c101904 */
[----:B------:R-:W-:Y:S05]  /*1620*/  BRA `(.L_x_28) ;  /* 0x0000000000d07947 */ /* 0x000fea0003800000 */
.L_x_27:
[----:B------:R-:W-:-:S04]  /*1630*/  FADD R25, -R0, R25 ;  /* 0x0000001900197221 */ /* 0x000fc80000000100 */
[----:B------:R-:W-:-:S04]  /*1640*/  FFMA R25, R25, UR6, R0 ;  /* 0x0000000619197c23 */ /* 0x000fc80008000000 */
[----:B------:R-:W-:-:S04]  /*1650*/  FFMA R24, R25, -R6, R0 ;  /* 0x8000000619187223 */ /* 0x000fc80000000000 */
[----:B------:R-:W-:-:S04]  /*1660*/  FFMA R24, R19, R6, R24 ;  /* 0x0000000613187223 */ /* 0x000fc80000000018 */
[----:B------:R-:W-:Y:S01]  /*1670*/  FFMA R0, R24, -R6, R19 ;  /* 0x8000000618007223 */ /* 0x000fe20000000013 */
[----:B------:R-:W-:-:S03]  /*1680*/  IADD3 R19, PT, PT, R13, 0x1, RZ ;  /* 0x000000010d137810 */ /* 0x000fc60007ffe0ff */
[----:B------:R-:W-:Y:S01]  /*1690*/  FFMA R17, R21, R6, R0 ;  /* 0x0000000615117223 */ /* 0x000fe20000000000 */
[----:B------:R-:W-:Y:S02]  /*16a0*/  ISETP.GE.U32.AND P0, PT, R19, R4, PT ;  /* 0x000000041300720c */ /* 0x000fe40003f06070 */
[----:B------:R-:W-:Y:S01]  /*16b0*/  MOV R0, R25 ;  /* 0x0000001900007202 */ /* 0x000fe20000000f00 */
[----:B------:R-:W-:Y:S01]  /*16c0*/  FFMA R2, R17, -R6, R21 ;  /* 0x8000000611027223 */ /* 0x000fe20000000015 */
[----:B------:R-:W-:Y:S02]  /*16d0*/  MOV R19, R24 ;  /* 0x0000001800137202 */ /* 0x000fe40000000f00 */
[----:B------:R-:W-:Y:S01]  /*16e0*/  MOV R21, R17 ;  /* 0x0000001100157202 */ /* 0x000fe20000000f00 */
[----:B------:R-:W-:-:S06]  /*16f0*/  FFMA R5, R5, R6, R2 ;  /* 0x0000000605057223 */ /* 0x000fcc0000000002 */
[----:B------:R-:W-:Y:S05]  /*1700*/  @!P0 BRA `(.L_x_28) ;  /* 0x0000000000988947 */ /* 0x000fea0003800000 */
[----:B------:R-:W-:Y:S01]  /*1710*/  FADD R27, R25, -R24 ;  /* 0x80000018191b7221 */ /* 0x000fe20000000000 */
[--C-:B------:R-:W-:Y:S01]  /*1720*/  FADD R16, R24, -R17.reuse ;  /* 0x8000001118107221 */ /* 0x100fe20000000000 */
[----:B------:R-:W-:-:S03]  /*1730*/  FADD R2, -R5, R17 ;  /* 0x0000001105027221 */ /* 0x000fc60000000100 */
[----:B------:R-:W-:-:S04]  /*1740*/  FADD R19, |R27|, |R16| ;  /* 0x400000101b137221 */ /* 0x000fc80000000200 */
[----:B------:R-:W-:-:S05]  /*1750*/  FADD R20, |R2|, R19 ;  /* 0x0000001302147221 */ /* 0x000fca0000000200 */
[----:B------:R-:W-:-:S13]  /*1760*/  FSETP.GTU.AND P0, PT, R20, 1.1920928955078125e-07, PT ;  /* 0x340000001400780b */ /* 0x000fda0003f0c000 */
[----:B01----:R-:W0:Y:S01]  /*1770*/  @!P0 LDC.64 R22, c[0x0][0x3a0] ;  /* 0x0000e800ff168b82 */ /* 0x003e220000000a00 */
[----:B------:R-:W-:Y:S01]  /*1780*/  @!P0 MOV R0, R25 ;  /* 0x0000001900008202 */ /* 0x000fe20000000f00 */
[----:B------:R-:W-:Y:S01]  /*1790*/  @!P0 IMAD.MOV.U32 R19, RZ, RZ, R24 ;  /* 0x000000ffff138224 */ /* 0x000fe200078e0018 */
[----:B------:R-:W-:Y:S01]  /*17a0*/  @!P0 MOV R21, R17 ;  /* 0x0000001100158202 */ /* 0x000fe20000000f00 */
[----:B0-----:R-:W-:-:S05]  /*17b0*/  @!P0 IMAD.WIDE R22, R7, 0x4, R22 ;  /* 0x0000000407168825 */ /* 0x001fca00078e0216 */
[----:B------:R2:W-:Y:S01]  /*17c0*/  @!P0 STG.E desc[UR4][R22.64], RZ ;  /* 0x000000ff16008986 */ /* 0x0005e2000c101904 */
[----:B------:R-:W-:Y:S05]  /*17d0*/  @!P0 BRA `(.L_x_28) ;  /* 0x0000000000648947 */ /* 0x000fea0003800000 */
[----:B------:R-:W-:Y:S01]  /*17e0*/  FADD R19, R27, |R27| ;  /* 0x4000001b1b137221 */ /* 0x000fe20000000000 */
[----:B------:R-:W0:Y:S01]  /*17f0*/  MUFU.RCP R21, R20 ;  /* 0x0000001400157308 */ /* 0x000e220000001000 */
[----:B------:R-:W-:Y:S02]  /*1800*/  BSSY.RECONVERGENT B3, `(.L_x_29) ;  /* 0x0000010000037945 */ /* 0x000fe40003800200 */
[----:B------:R-:W-:-:S04]  /*1810*/  FADD R19, R16, R19 ;  /* 0x0000001310137221 */ /* 0x000fc80000000000 */
[----:B------:R-:W-:-:S04]  /*1820*/  FADD R19, |R16|, R19 ;  /* 0x0000001310137221 */ /* 0x000fc80000000200 */
[----:B------:R-:W-:-:S04]  /*1830*/  FADD R19, R2, R19 ;  /* 0x0000001302137221 */ /* 0x000fc80000000000 */
[----:B------:R-:W-:Y:S01]  /*1840*/  FADD R19, |R2|, R19 ;  /* 0x0000001302137221 */ /* 0x000fe20000000200 */
[----:B0-----:R-:W-:-:S03]  /*1850*/  FFMA R0, -R20, R21, 1 ;  /* 0x3f80000014007423 */ /* 0x001fc60000000115 */
[----:B------:R-:W-:Y:S01]  /*1860*/  FMUL R27, R19, 0.5 ;  /* 0x3f000000131b7820 */ /* 0x000fe20000400000 */
[----:B------:R-:W-:-:S03]  /*1870*/  FFMA R0, R21, R0, R21 ;  /* 0x0000000015007223 */ /* 0x000fc60000000015 */
[----:B------:R-:W0:Y:S01]  /*1880*/  FCHK P0, R27, R20 ;  /* 0x000000141b007302 */ /* 0x000e220000000000 */
[----:B------:R-:W-:-:S04]  /*1890*/  FFMA R19, R27, R0, RZ ;  /* 0x000000001b137223 */ /* 0x000fc800000000ff */
[----:B------:R-:W-:-:S04]  /*18a0*/  FFMA R2, -R20, R19, R27 ;  /* 0x0000001314027223 */ /* 0x000fc8000000011b */
[----:B------:R-:W-:Y:S01]  /*18b0*/  FFMA R29, R0, R2, R19 ;  /* 0x00000002001d7223 */ /* 0x000fe20000000013 */
[----:B0-----:R-:W-:Y:S06]  /*18c0*/  @!P0 BRA `(.L_x_30) ;  /* 0x00000000000c8947 */ /* 0x001fec0003800000 */
[----:B------:R-:W-:-:S07]  /*18d0*/  MOV R2, 0x18f0 ;  /* 0x000018f000027802 */ /* 0x000fce0000000f00 */
[----:B--2---:R-:W-:Y:S05]  /*18e0*/  CALL.REL.NOINC `($__internal_0_$__cuda_sm3x_div_rn_noftz_f32_slowpath) ;  /* 0x0000000400487944 */ /* 0x004fea0003c00000 */
[----:B------:R-:W-:-:S07]  /*18f0*/  MOV R29, R0 ;  /* 0x00000000001d7202 */ /* 0x000fce0000000f00 */
.L_x_30:
[----:B------:R-:W-:Y:S05]  /*1900*/  BSYNC.RECONVERGENT B3 ;  /* 0x0000000000037941 */ /* 0x000fea0003800200 */
.L_x_29:
[----:B--2---:R-:W0:Y:S01]  /*1910*/  LDC.64 R22, c[0x0][0x3a0] ;  /* 0x0000e800ff167b82 */ /* 0x004e220000000a00 */
[----:B------:R-:W-:Y:S02]  /*1920*/  MOV R0, R25 ;  /* 0x0000001900007202 */ /* 0x000fe40000000f00 */
[----:B------:R-:W-:Y:S02]  /*1930*/  MOV R19, R24 ;  /* 0x0000001800137202 */ /* 0x000fe40000000f00 */
[----:B------:R-:W-:Y:S01]  /*1940*/  MOV R21, R17 ;  /* 0x0000001100157202 */ /* 0x000fe20000000f00 */
[----:B0-----:R-:W-:-:S05]  /*1950*/  IMAD.WIDE R22, R7, 0x4, R22 ;  /* 0x0000000407167825 */ /* 0x001fca00078e0216 */
[----:B------:R3:W-:Y:S02]  /*1960*/  STG.E desc[UR4][R22.64], R29 ;  /* 0x0000001d16007986 */ /* 0x0007e4000c101904 */
.L_x_28:
[----:B------:R-:W-:Y:S05]  /*1970*/  BSYNC.RECONVERGENT B2 ;  /* 0x0000000000027941 */ /* 0x000fea0003800200 */
.L_x_26:
[----:B----4-:R-:W0:Y:S02]  /*1980*/  LDC R17, c[0x0][0x38c] ;  /* 0x0000e300ff117b82 */ /* 0x010e240000000800 */
[----:B0123--:R-:W-:-:S06]  /*1990*/  IMAD.WIDE R22, R17, 0x4, R14 ;  /* 0x0000000411167825 */ /* 0x00ffcc00078e020e */
[----:B------:R-:W0:Y:S01]  /*19a0*/  LDC.64 R14, c[0x0][0x3a0] ;  /* 0x0000e800ff0e7b82 */ /* 0x000e220000000a00 */
[----:B------:R-:W2:Y:S01]  /*19b0*/  LDG.E.CONSTANT R23, desc[UR4][R22.64] ;  /* 0x0000000416177981 */ /* 0x000ea2000c1e9900 */
[----:B------:R-:W-:Y:S01]  /*19c0*/  BSSY.RECONVERGENT B2, `(.L_x_31) ;  /* 0x000003b000027945 */ /* 0x000fe20003800200 */
[----:B--2---:R-:W-:-:S13]  /*19d0*/  FSETP.NAN.AND P0, PT, |R23|, |R23|, PT ;  /* 0x400000171700720b */ /* 0x004fda0003f08200 */
[----:B0-----:R-:W-:Y:S05]  /*19e0*/  @!P0 BRA `(.L_x_32) ;  /* 0x0000000000188947 */ /* 0x001fea0003800000 */
[----:B------:R-:W-:-:S13]  /*19f0*/  ISETP.GE.U32.AND P0, PT, R12, R3, PT ;  /* 0x000000030c00720c */ /* 0x000fda0003f06070 */
[----:B------:R-:W-:Y:S05]  /*1a00*/  @!P0 BRA `(.L_x_33) ;  /* 0x0000000000d88947 */ /* 0x000fea0003800000 */
[----:B------:R-:W-:Y:S01]  /*1a10*/  IMAD.WIDE R14, R8, 0x4, R14 ;  /* 0x00000004080e7825 */ /* 0x000fe200078e020e */
[----:B------:R-:W-:-:S05]  /*1a20*/  MOV R23, 0x7fc00000 ;  /* 0x7fc0000000177802 */ /* 0x000fca0000000f00 */
[----:B------:R2:W-:Y:S01]  /*1a30*/  STG.E desc[UR4][R14.64], R23 ;  /* 0x000000170e007986 */ /* 0x0005e2000c101904 */
[----:B------:R-:W-:Y:S05]  /*1a40*/  BRA `(.L_x_33) ;  /* 0x0000000000c87947 */ /* 0x000fea0003800000 */
.L_x_32:
        /* <DEDUP_REMOVED lines=39> */
[----:B0-----:R-:W-:Y:S01]  /*1cc0*/  FFMA R23, R0, R2, R19 ;  /* 0x0000000200177223 */ /* 0x001fe20000000013 */
[----:B-1----:R-:W-:Y:S06]  /*1cd0*/  @!P0 BRA `(.L_x_35) ;  /* 0x00000000000c8947 */ /* 0x002fec0003800000 */
[----:B------:R-:W-:-:S07]  /*1ce0*/  MOV R2, 0x1d00 ;  /* 0x00001d0000027802 */ /* 0x000fce0000000f00 */
[----:B------:R-:W-:Y:S05]  /*1cf0*/  CALL.REL.NOINC `($__internal_0_$__cuda_sm3x_div_rn_noftz_f32_slowpath) ;  /* 0x0000000000447944 */ /* 0x000fea0003c00000 */
[----:B------:R-:W-:-:S07]  /*1d00*/  MOV R23, R0 ;  /* 0x0000000000177202 */ /* 0x000fce0000000f00 */
.L_x_35:
[----:B------:R-:W-:Y:S05]  /*1d10*/  BSYNC.RECONVERGENT B3 ;  /* 0x0000000000037941 */ /* 0x000fea0003800200 */
.L_x_34:
[----:B------:R-:W-:Y:S01]  /*1d20*/  IMAD.WIDE R14, R8, 0x4, R14 ;  /* 0x00000004080e7825 */ /* 0x000fe200078e020e */
[----:B------:R-:W-:Y:S02]  /*1d30*/  MOV R0, R26 ;  /* 0x0000001a00007202 */ /* 0x000fe40000000f00 */
[----:B------:R-:W-:Y:S01]  /*1d40*/  MOV R19, R25 ;  /* 0x0000001900137202 */ /* 0x000fe20000000f00 */
[----:B------:R-:W-:Y:S01]  /*1d50*/  IMAD.MOV.U32 R21, RZ, RZ, R24 ;  /* 0x000000ffff157224 */ /* 0x000fe200078e0018 */
[----:B------:R1:W-:Y:S06]  /*1d60*/  STG.E desc[UR4][R14.64], R23 ;  /* 0x000000170e007986 */ /* 0x0003ec000c101904 */
.L_x_33:
[----:B------:R-:W-:Y:S05]  /*1d70*/  BSYNC.RECONVERGENT B2 ;  /* 0x0000000000027941 */ /* 0x000fea0003800200 */
.L_x_31:
[----:B------:R-:W-:Y:S02]  /*1d80*/  IADD3 R11, PT, PT, R11, 0x4, RZ ;  /* 0x000000040b0b7810 */ /* 0x000fe40007ffe0ff */
[----:B------:R-:W-:Y:S02]  /*1d90*/  LEA R10, R17, R10, 0x2 ;  /* 0x0000000a110a7211 */ /* 0x000fe400078e10ff */
[----:B------:R-:W-:Y:S02]  /*1da0*/  ISETP.NE.AND P0, PT, R11, RZ, PT ;  /* 0x000000ff0b00720c */ /* 0x000fe40003f05270 */
[C---:B------:R-:W-:Y:S02]  /*1db0*/  LEA R7, R17.reuse, R7, 0x2 ;  /* 0x0000000711077211 */ /* 0x040fe400078e10ff */
[C---:B------:R-:W-:Y:S02]  /*1dc0*/  LEA R8, R17.reuse, R8, 0x2 ;  /* 0x0000000811087211 */ /* 0x040fe400078e10ff */
[----:B------:R-:W-:-:S02]  /*1dd0*/  LEA R9, R17, R9, 0x2 ;  /* 0x0000000911097211 */ /* 0x000fc400078e10ff */
[----:B------:R-:W-:-:S05]  /*1de0*/  IADD3 R13, PT, PT, R13, 0x4, RZ ;  /* 0x000000040d0d7810 */ /* 0x000fca0007ffe0ff */
[----:B------:R-:W-:Y:S05]  /*1df0*/  @P0 BRA `(.L_x_36) ;  /* 0xffffffec00c80947 */ /* 0x000fea000383ffff */
[----:B------:R-:W-:Y:S05]  /*1e00*/  EXIT ;  /* 0x000000000000794d */ /* 0x000fea0003800000 */
        .weak           $__internal_0_$__cuda_sm3x_div_rn_noftz_f32_slowpath
        .type           $__internal_0_$__cuda_sm3x_div_rn_noftz_f32_slowpath,@function
        .size           $__internal_0_$__cuda_sm3x_div_rn_noftz_f32_slowpath,(.L_x_70 - $__internal_0_$__cuda_sm3x_div_rn_noftz_f32_slowpath)
$__internal_0_$__cuda_sm3x_div_rn_noftz_f32_slowpath:
[----:B------:R-:W-:Y:S01]  /*1e10*/  SHF.R.U32.HI R21, RZ, 0x17, R20 ;  /* 0x00000017ff157819 */ /* 0x000fe20000011614 */
[----:B------:R-:W-:Y:S01]  /*1e20*/  BSSY.RECONVERGENT B0, `(.L_x_37) ;  /* 0x0000062000007945 */ /* 0x000fe20003800200 */
[----:B------:R-:W-:Y:S02]  /*1e30*/  SHF.R.U32.HI R16, RZ, 0x17, R27 ;  /* 0x00000017ff107819 */ /* 0x000fe4000001161b */
[----:B------:R-:W-:Y:S02]  /*1e40*/  LOP3.LUT R21, R21, 0xff, RZ, 0xc0, !PT ;  /* 0x000000ff15157812 */ /* 0x000fe400078ec0ff */
[----:B------:R-:W-:Y:S02]  /*1e50*/  LOP3.LUT R16, R16, 0xff, RZ, 0xc0, !PT ;  /* 0x000000ff10107812 */ /* 0x000fe400078ec0ff */
[----:B------:R-:W-:-:S03]  /*1e60*/  IADD3 R0, PT, PT, R21, -0x1, RZ ;  /* 0xffffffff15007810 */ /* 0x000fc60007ffe0ff */
[----:B------:R-:W-:Y:S01]  /*1e70*/  VIADD R19, R16, 0xffffffff ;  /* 0xffffffff10137836 */ /* 0x000fe20000000000 */
[----:B------:R-:W-:-:S04]  /*1e80*/  ISETP.GT.U32.AND P0, PT, R0, 0xfd, PT ;  /* 0x000000fd0000780c */ /* 0x000fc80003f04070 */
[----:B------:R-:W-:-:S13]  /*1e90*/  ISETP.GT.U32.OR P0, PT, R19, 0xfd, P0 ;  /* 0x000000fd1300780c */ /* 0x000fda0000704470 */
[----:B------:R-:W-:Y:S01]  /*1ea0*/  @!P0 MOV R18, RZ ;  /* 0x000000ff00128202 */ /* 0x000fe20000000f00 */
[----:B------:R-:W-:Y:S06]  /*1eb0*/  @!P0 BRA `(.L_x_38) ;  /* 0x00000000005c8947 */ /* 0x000fec0003800000 */
[----:B------:R-:W-:Y:S02]  /*1ec0*/  FSETP.GTU.FTZ.AND P0, PT, |R27|, +INF , PT ;  /* 0x7f8000001b00780b */ /* 0x000fe40003f1c200 */
[----:B------:R-:W-:-:S04]  /*1ed0*/  FSETP.GTU.FTZ.AND P1, PT, |R20|, +INF , PT ;  /* 0x7f8000001400780b */ /* 0x000fc80003f3c200 */
[----:B------:R-:W-:-:S13]  /*1ee0*/  PLOP3.LUT P0, PT, P0, P1, PT, 0xf8, 0x8f ;  /* 0x00000000008f781c */ /* 0x000fda0000703f70 */
[----:B------:R-:W-:Y:S05]  /*1ef0*/  @P0 BRA `(.L_x_39) ;  /* 0x00000004004c0947 */ /* 0x000fea0003800000 */
[----:B------:R-:W-:-:S13]  /*1f00*/  LOP3.LUT P0, RZ, R20, 0x7fffffff, R27, 0xc8, !PT ;  /* 0x7fffffff14ff7812 */ /* 0x000fda000780c81b */
[----:B------:R-:W-:Y:S05]  /*1f10*/  @!P0 BRA `(.L_x_40) ;  /* 0x00000004003c8947 */ /* 0x000fea0003800000 */
[C---:B------:R-:W-:Y:S02]  /*1f20*/  FSETP.NEU.FTZ.AND P3, PT, |R27|.reuse, +INF , PT ;  /* 0x7f8000001b00780b */ /* 0x040fe40003f7d200 */
[----:B------:R-:W-:Y:S02]  /*1f30*/  FSETP.NEU.FTZ.AND P1, PT, |R20|, +INF , PT ;  /* 0x7f8000001400780b */ /* 0x000fe40003f3d200 */
[----:B------:R-:W-:-:S11]  /*1f40*/  FSETP.NEU.FTZ.AND P0, PT, |R27|, +INF , PT ;  /* 0x7f8000001b00780b */ /* 0x000fd60003f1d200 */
[----:B------:R-:W-:Y:S05]  /*1f50*/  @!P1 BRA !P3, `(.L_x_40) ;  /* 0x00000004002c9947 */ /* 0x000fea0005800000 */
[----:B------:R-:W-:-:S04]  /*1f60*/  LOP3.LUT P3, RZ, R27, 0x7fffffff, RZ, 0xc0, !PT ;  /* 0x7fffffff1bff7812 */ /* 0x000fc8000786c0ff */
[----:B------:R-:W-:-:S13]  /*1f70*/  PLOP3.LUT P1, PT, P1, P3, PT, 0x2f, 0xf2 ;  /* 0x0000000000f2781c */ /* 0x000fda0000f26577 */
[----:B------:R-:W-:Y:S05]  /*1f80*/  @P1 BRA `(.L_x_41) ;  /* 0x0000000400181947 */ /* 0x000fea0003800000 */
[----:B------:R-:W-:-:S04]  /*1f90*/  LOP3.LUT P1, RZ, R20, 0x7fffffff, RZ, 0xc0, !PT ;  /* 0x7fffffff14ff7812 */ /* 0x000fc8000782c0ff */
[----:B------:R-:W-:-:S13]  /*1fa0*/  PLOP3.LUT P0, PT, P0, P1, PT, 0x2f, 0xf2 ;  /* 0x0000000000f2781c */ /* 0x000fda0000702577 */
[----:B------:R-:W-:Y:S05]  /*1fb0*/  @P0 BRA `(.L_x_42) ;  /* 0x0000000400000947 */ /* 0x000fea0003800000 */
[----:B------:R-:W-:Y:S02]  /*1fc0*/  ISETP.GE.AND P0, PT, R19, RZ, PT ;  /* 0x000000ff1300720c */ /* 0x000fe40003f06270 */
[----:B------:R-:W-:-:S11]  /*1fd0*/  ISETP.GE.AND P1, PT, R0, RZ, PT ;  /* 0x000000ff0000720c */ /* 0x000fd60003f26270 */
[----:B------:R-:W-:Y:S01]  /*1fe0*/  @P0 MOV R18, RZ ;  /* 0x000000ff00120202 */ /* 0x000fe20000000f00 */
[----:B------:R-:W-:Y:S01]  /*1ff0*/  @!P0 FFMA R27, R27, 1.84467440737095516160e+19, RZ ;  /* 0x5f8000001b1b8823 */ /* 0x000fe200000000ff */
[----:B------:R-:W-:Y:S01]  /*2000*/  @!P0 MOV R18, 0xffffffc0 ;  /* 0xffffffc000128802 */ /* 0x000fe20000000f00 */
[----:B------:R-:W-:-:S03]  /*2010*/  @!P1 FFMA R20, R20, 1.84467440737095516160e+19, RZ ;  /* 0x5f80000014149823 */ /* 0x000fc600000000ff */
[----:B------:R-:W-:-:S07]  /*2020*/  @!P1 IADD3 R18, PT, PT, R18, 0x40, RZ ;  /* 0x0000004012129810 */ /* 0x000fce0007ffe0ff */
.L_x_38:
[----:B------:R-:W-:Y:S01]  /*2030*/  LEA R19, R21, 0xc0800000, 0x17 ;  /* 0xc080000015137811 */ /* 0x000fe200078eb8ff */
[----:B------:R-:W-:Y:S01]  /*2040*/  BSSY.RECONVERGENT B1, `(.L_x_43) ;  /* 0x0000036000017945 */ /* 0x000fe20003800200 */
[----:B------:R-:W-:Y:S02]  /*2050*/  IADD3 R16, PT, PT, R16, -0x7f, RZ ;  /* 0xffffff8110107810 */ /* 0x000fe40007ffe0ff */
[----:B------:R-:W-:Y:S02]  /*2060*/  IADD3 R28, PT, PT, -R19, R20, RZ ;  /* 0x00000014131c7210 */ /* 0x000fe40007ffe1ff */
[C---:B------:R-:W-:Y:S01]  /*2070*/  IADD3 R21, PT, PT, R16.reuse, 0x7f, -R21 ;  /* 0x0000007f10157810 */ /* 0x040fe20007ffe815 */
[----:B------:R-:W-:Y:S01]  /*2080*/  IMAD R0, R16, -0x800000, R27 ;  /* 0xff80000010007824 */ /* 0x000fe200078e021b */
[----:B------:R-:W0:Y:S01]  /*2090*/  MUFU.RCP R20, R28 ;  /* 0x0000001c00147308 */ /* 0x000e220000001000 */
[----:B------:R-:W-:Y:S01]  /*20a0*/  FADD.FTZ R19, -R28, -RZ ;  /* 0x800000ff1c137221 */ /* 0x000fe20000010100 */
[----:B------:R-:W-:-:S03]  /*20b0*/  IADD3 R21, PT, PT, R21, R18, RZ ;  /* 0x0000001215157210 */ /* 0x000fc60007ffe0ff */
[----:B0-----:R-:W-:-:S04]  /*20c0*/  FFMA R23, R20, R19, 1 ;  /* 0x3f80000014177423 */ /* 0x001fc80000000013 */
[----:B------:R-:W-:-:S04]  /*20d0*/  FFMA R23, R20, R23, R20 ;  /* 0x0000001714177223 */ /* 0x000fc80000000014 */
[----:B------:R-:W-:-:S04]  /*20e0*/  FFMA R20, R0, R23, RZ ;  /* 0x0000001700147223 */ /* 0x000fc800000000ff */
[----:B------:R-:W-:-:S04]  /*20f0*/  FFMA R22, R19, R20, R0 ;  /* 0x0000001413167223 */ /* 0x000fc80000000000 */
[----:B------:R-:W-:-:S04]  /*2100*/  FFMA R22, R23, R22, R20 ;  /* 0x0000001617167223 */ /* 0x000fc80000000014 */
[----:B------:R-:W-:-:S04]  /*2110*/  FFMA R19, R19, R22, R0 ;  /* 0x0000001613137223 */ /* 0x000fc80000000000 */
[----:B------:R-:W-:-:S05]  /*2120*/  FFMA R0, R23, R19, R22 ;  /* 0x0000001317007223 */ /* 0x000fca0000000016 */
[----:B------:R-:W-:-:S04]  /*2130*/  SHF.R.U32.HI R16, RZ, 0x17, R0 ;  /* 0x00000017ff107819 */ /* 0x000fc80000011600 */
[----:B------:R-:W-:-:S05]  /*2140*/  LOP3.LUT R16, R16, 0xff, RZ, 0xc0, !PT ;  /* 0x000000ff10107812 */ /* 0x000fca00078ec0ff */
[----:B------:R-:W-:-:S05]  /*2150*/  IMAD.IADD R16, R16, 0x1, R21 ;  /* 0x0000000110107824 */ /* 0x000fca00078e0215 */
[----:B------:R-:W-:-:S04]  /*2160*/  IADD3 R18, PT, PT, R16, -0x1, RZ ;  /* 0xffffffff10127810 */ /* 0x000fc80007ffe0ff */
[----:B------:R-:W-:-:S13]  /*2170*/  ISETP.GE.U32.AND P0, PT, R18, 0xfe, PT ;  /* 0x000000fe1200780c */ /* 0x000fda0003f06070 */
[----:B------:R-:W-:Y:S05]  /*2180*/  @!P0 BRA `(.L_x_44) ;  /* 0x0000000000808947 */ /* 0x000fea0003800000 */
[----:B------:R-:W-:-:S13]  /*2190*/  ISETP.GT.AND P0, PT, R16, 0xfe, PT ;  /* 0x000000fe1000780c */ /* 0x000fda0003f04270 */
[----:B------:R-:W-:Y:S05]  /*21a0*/  @P0 BRA `(.L_x_45) ;  /* 0x00000000006c0947 */ /* 0x000fea0003800000 */
[----:B------:R-:W-:-:S13]  /*21b0*/  ISETP.GE.AND P0, PT, R16, 0x1, PT ;  /* 0x000000011000780c */ /* 0x000fda0003f06270 */
[----:B------:R-:W-:Y:S05]  /*21c0*/  @P0 BRA `(.L_x_46) ;  /* 0x0000000000740947 */ /* 0x000fea0003800000 */
[----:B------:R-:W-:Y:S02]  /*21d0*/  ISETP.GE.AND P0, PT, R16, -0x18, PT ;  /* 0xffffffe81000780c */ /* 0x000fe40003f06270 */
[----:B------:R-:W-:-:S11]  /*21e0*/  LOP3.LUT R0, R0, 0x80000000, RZ, 0xc0, !PT ;  /* 0x8000000000007812 */ /* 0x000fd600078ec0ff */
[----:B------:R-:W-:Y:S05]  /*21f0*/  @!P0 BRA `(.L_x_46) ;  /* 0x0000000000688947 */ /* 0x000fea0003800000 */
[CCC-:B------:R-:W-:Y:S01]  /*2200*/  FFMA.RZ R18, R23.reuse, R19.reuse, R22.reuse ;  /* 0x0000001317127223 */ /* 0x1c0fe2000000c016 */
[CCC-:B------:R-:W-:Y:S01]  /*2210*/  FFMA.RP R20, R23.reuse, R19.reuse, R22.reuse ;  /* 0x0000001317147223 */ /* 0x1c0fe20000008016 */
[----:B------:R-:W-:Y:S01]  /*2220*/  FFMA.RM R23, R23, R19, R22 ;  /* 0x0000001317177223 */ /* 0x000fe20000004016 */
[----:B------:R-:W-:Y:S02]  /*2230*/  IADD3 R19, PT, PT, R16, 0x20, RZ ;  /* 0x0000002010137810 */ /* 0x000fe40007ffe0ff */
[----:B------:R-:W-:Y:S02]  /*2240*/  LOP3.LUT R18, R18, 0x7fffff, RZ, 0xc0, !PT ;  /* 0x007fffff12127812 */ /* 0x000fe400078ec0ff */
[----:B------:R-:W-:Y:S02]  /*2250*/  ISETP.NE.AND P3, PT, R16, RZ, PT ;  /* 0x000000ff1000720c */ /* 0x000fe40003f65270 */
[----:B------:R-:W-:Y:S02]  /*2260*/  LOP3.LUT R18, R18, 0x800000, RZ, 0xfc, !PT ;  /* 0x0080000012127812 */ /* 0x000fe400078efcff */
[----:B------:R-:W-:-:S02]  /*2270*/  ISETP.NE.AND P1, PT, R16, RZ, PT ;  /* 0x000000ff1000720c */ /* 0x000fc40003f25270 */
[----:B------:R-:W-:Y:S02]  /*2280*/  IADD3 R16, PT, PT, -R16, RZ, RZ ;  /* 0x000000ff10107210 */ /* 0x000fe40007ffe1ff */
[----:B------:R-:W-:Y:S02]  /*2290*/  SHF.L.U32 R19, R18, R19, RZ ;  /* 0x0000001312137219 */ /* 0x000fe400000006ff */
[----:B------:R-:W-:Y:S02]  /*22a0*/  FSETP.NEU.FTZ.AND P0, PT, R20, R23, PT ;  /* 0x000000171400720b */ /* 0x000fe40003f1d000 */
[----:B------:R-:W-:Y:S02]  /*22b0*/  SEL R21, R16, RZ, P3 ;  /* 0x000000ff10157207 */ /* 0x000fe40001800000 */
[----:B------:R-:W-:Y:S02]  /*22c0*/  ISETP.NE.AND P1, PT, R19, RZ, P1 ;  /* 0x000000ff1300720c */ /* 0x000fe40000f25270 */
[----:B------:R-:W-:-:S02]  /*22d0*/  SHF.R.U32.HI R19, RZ, R21, R18 ;  /* 0x00000015ff137219 */ /* 0x000fc40000011612 */
[----:B------:R-:W-:Y:S02]  /*22e0*/  PLOP3.LUT P0, PT, P0, P1, PT, 0xf8, 0x8f ;  /* 0x00000000008f781c */ /* 0x000fe40000703f70 */
[----:B------:R-:W-:Y:S02]  /*22f0*/  SHF.R.U32.HI R18, RZ, 0x1, R19 ;  /* 0x00000001ff127819 */ /* 0x000fe40000011613 */
[----:B------:R-:W-:-:S04]  /*2300*/  SEL R21, RZ, 0x1, !P0 ;  /* 0x00000001ff157807 */ /* 0x000fc80004000000 */
[----:B------:R-:W-:-:S04]  /*2310*/  LOP3.LUT R16, R21, 0x1, R18, 0xf8, !PT ;  /* 0x0000000115107812 */ /* 0x000fc800078ef812 */
[----:B------:R-:W-:-:S04]  /*2320*/  LOP3.LUT R19, R16, R19, RZ, 0xc0, !PT ;  /* 0x0000001310137212 */ /* 0x000fc800078ec0ff */
[----:B------:R-:W-:-:S04]  /*2330*/  IADD3 R19, PT, PT, R18, R19, RZ ;  /* 0x0000001312137210 */ /* 0x000fc80007ffe0ff */
[----:B------:R-:W-:Y:S01]  /*2340*/  LOP3.LUT R0, R19, R0, RZ, 0xfc, !PT ;  /* 0x0000000013007212 */ /* 0x000fe200078efcff */
[----:B------:R-:W-:Y:S06]  /*2350*/  BRA `(.L_x_46) ;  /* 0x0000000000107947 */ /* 0x000fec0003800000 */
.L_x_45:
[----:B------:R-:W-:-:S04]  /*2360*/  LOP3.LUT R0, R0, 0x80000000, RZ, 0xc0, !PT ;  /* 0x8000000000007812 */ /* 0x000fc800078ec0ff */
[----:B------:R-:W-:Y:S01]  /*2370*/  LOP3.LUT R0, R0, 0x7f800000, RZ, 0xfc, !PT ;  /* 0x7f80000000007812 */ /* 0x000fe200078efcff */
[----:B------:R-:W-:Y:S06]  /*2380*/  BRA `(.L_x_46) ;  /* 0x0000000000047947 */ /* 0x000fec0003800000 */
.L_x_44:
[----:B------:R-:W-:-:S07]  /*2390*/  LEA R0, R21, R0, 0x17 ;  /* 0x0000000015007211 */ /* 0x000fce00078eb8ff */
.L_x_46:
[----:B------:R-:W-:Y:S05]  /*23a0*/  BSYNC.RECONVERGENT B1 ;  /* 0x0000000000017941 */ /* 0x000fea0003800200 */
.L_x_43:
[----:B------:R-:W-:Y:S05]  /*23b0*/  BRA `(.L_x_47) ;  /* 0x0000000000207947 */ /* 0x000fea0003800000 */
.L_x_42:
[----:B------:R-:W-:-:S04]  /*23c0*/  LOP3.LUT R20, R20, 0x80000000, R27, 0x48, !PT ;  /* 0x8000000014147812 */ /* 0x000fc800078e481b */
[----:B------:R-:W-:Y:S01]  /*23d0*/  LOP3.LUT R0, R20, 0x7f800000, RZ, 0xfc, !PT ;  /* 0x7f80000014007812 */ /* 0x000fe200078efcff */
[----:B------:R-:W-:Y:S06]  /*23e0*/  BRA `(.L_x_47) ;  /* 0x0000000000147947 */ /* 0x000fec0003800000 */
.L_x_41:
[----:B------:R-:W-:Y:S01]  /*23f0*/  LOP3.LUT R0, R20, 0x80000000, R27, 0x48, !PT ;  /* 0x8000000014007812 */ /* 0x000fe200078e481b */
[----:B------:R-:W-:Y:S06]  /*2400*/  BRA `(.L_x_47) ;  /* 0x00000000000c7947 */ /* 0x000fec0003800000 */
.L_x_40:
[----:B------:R-:W0:Y:S01]  /*2410*/  MUFU.RSQ R0, -QNAN ;  /* 0xffc0000000007908 */ /* 0x000e220000001400 */
[----:B------:R-:W-:Y:S05]  /*2420*/  BRA `(.L_x_47) ;  /* 0x0000000000047947 */ /* 0x000fea0003800000 */
.L_x_39:
[----:B------:R-:W-:-:S07]  /*2430*/  FADD.FTZ R0, R27, R20 ;  /* 0x000000141b007221 */ /* 0x000fce0000010000 */
.L_x_47:
[----:B------:R-:W-:Y:S05]  /*2440*/  BSYNC.RECONVERGENT B0 ;  /* 0x0000000000007941 */ /* 0x000fea0003800200 */
.L_x_37:
[----:B------:R-:W-:Y:S01]  /*2450*/  HFMA2 R19, -RZ, RZ, 0, 0 ;  /* 0x00000000ff137431 */ /* 0x000fe200000001ff */
[----:B------:R-:W-:-:S04]  /*2460*/  MOV R18, R2 ;  /* 0x0000000200127202 */ /* 0x000fc80000000f00 */
[----:B0-----:R-:W-:Y:S05]  /*2470*/  RET.REL.NODEC R18 `(lrsi_many_series_one_param_f32) ;  /* 0xffffffd812e07950 */ /* 0x001fea0003c3ffff */
.L_x_48:
[----:B------:R-:W-:-:S00]  /*2480*/  BRA `(.L_x_48) ;  /* 0xfffffffc00fc7947 */ /* 0x000fc0000383ffff */
[----:B------:R-:W-:-:S00]  /*2490*/  NOP ;  /* 0x0000000000007918 */ /* 0x000fc00000000000 */
        /* <DEDUP_REMOVED lines=14> */
.L_x_70:


//--------------------- .text.lrsi_batch_f32      --------------------------
	.section	.text.lrsi_batch_f32,"ax",@progbits
	.align	128
        .global         lrsi_batch_f32
        .type           lrsi_batch_f32,@function
        .size           lrsi_batch_f32,(.L_x_71 - lrsi_batch_f32)
        .other          lrsi_batch_f32,@"STO_CUDA_ENTRY STV_DEFAULT"
lrsi_batch_f32:
.text.lrsi_batch_f32:
[----:B------:R-:W-:Y:S01]  /*0000*/  LDC R1, c[0x0][0x37c] ;  /* 0x0000df00ff017b82 */ /* 0x000fe20000000800 */
[----:B------:R-:W0:Y:S01]  /*0010*/  S2R R9, SR_CTAID.X ;  /* 0x0000000000097919 */ /* 0x000e220000002500 */
[----:B------:R-:W0:Y:S02]  /*0020*/  LDCU UR4, c[0x0][0x398] ;  /* 0x00007300ff0477ac */ /* 0x000e240008000800 */
[----:B0-----:R-:W-:-:S13]  /*0030*/  ISETP.GE.AND P0, PT, R9, UR4, PT ;  /* 0x0000000409007c0c */ /* 0x001fda000bf06270 */
[----:B------:R-:W-:Y:S05]  /*0040*/  @P0 EXIT ;  /* 0x000000000000094d */ /* 0x000fea0003800000 */
[----:B------:R-:W0:Y:S01]  /*0050*/  S2R R7, SR_TID.X ;  /* 0x0000000000077919 */ /* 0x000e220000002100 */
[----:B------:R-:W1:Y:S01]  /*0060*/  LDCU UR6, c[0x0][0x390] ;  /* 0x00007200ff0677ac */ /* 0x000e620008000800 */
[----:B------:R-:W-:Y:S01]  /*0070*/  BSSY.RECONVERGENT B0, `(.L_x_49) ;  /* 0x000000f000007945 */ /* 0x000fe20003800200 */
[----:B------:R-:W2:Y:S01]  /*0080*/  LDCU.64 UR4, c[0x0][0x358] ;  /* 0x00006b00ff0477ac */ /* 0x000ea20008000a00 */
[----:B-1----:R-:W-:Y:S01]  /*0090*/  IMAD R22, R9, UR6, RZ ;  /* 0x0000000609167c24 */ /* 0x002fe2000f8e02ff */
[C---:B0-----:R-:W-:Y:S02]  /*00a0*/  ISETP.GE.AND P0, PT, R7.reuse, UR6, PT ;  /* 0x0000000607007c0c */ /* 0x041fe4000bf06270 */
[----:B------:R-:W-:-:S11]  /*00b0*/  ISETP.NE.AND P1, PT, R7, RZ, PT ;  /* 0x000000ff0700720c */ /* 0x000fd60003f25270 */
[----:B--2---:R-:W-:Y:S05]  /*00c0*/  @P0 BRA `(.L_x_50) ;  /* 0x0000000000240947 */ /* 0x004fea0003800000 */
[----:B------:R-:W0:Y:S01]  /*00d0*/  LDC R0, c[0x0][0x360] ;  /* 0x0000d800ff007b82 */ /* 0x000e220000000800 */
[----:B------:R-:W-:-:S07]  /*00e0*/  IMAD.MOV.U32 R11, RZ, RZ, 0x7fc00000 ;  /* 0x7fc00000ff0b7424 */ /* 0x000fce00078e00ff */
[----:B------:R-:W1:Y:S02]  /*00f0*/  LDC.64 R4, c[0x0][0x3a0] ;  /* 0x0000e800ff047b82 */ /* 0x000e640000000a00 */
.L_x_51:
[----:B--2---:R-:W-:Y:S01]  /*0100*/  IMAD.IADD R3, R22, 0x1, R7 ;  /* 0x0000000116037824 */ /* 0x004fe200078e0207 */
[----:B0-----:R-:W-:-:S03]  /*0110*/  IADD3 R7, PT, PT, R0, R7, RZ ;  /* 0x0000000700077210 */ /* 0x001fc60007ffe0ff */
[----:B-1----:R-:W-:Y:S01]  /*0120*/  IMAD.WIDE R2, R3, 0x4, R4 ;  /* 0x0000000403027825 */ /* 0x002fe200078e0204 */
[----:B------:R-:W-:-:S04]  /*0130*/  ISETP.GE.AND P0, PT, R7, UR6, PT ;  /* 0x0000000607007c0c */ /* 0x000fc8000bf06270 */
[----:B------:R2:W-:Y:S09]  /*0140*/  STG.E desc[UR4][R2.64], R11 ;  /* 0x0000000b02007986 */ /* 0x0005f2000c101904 */
[----:B------:R-:W-:Y:S05]  /*0150*/  @!P0 BRA `(.L_x_51) ;  /* 0xfffffffc00e88947 */ /* 0x000fea000383ffff */
.L_x_50:
[----:B------:R-:W-:Y:S05]  /*0160*/  BSYNC.RECONVERGENT B0 ;  /* 0x0000000000007941 */ /* 0x000fea0003800200 */
.L_x_49:
[----:B------:R-:W-:Y:S06]  /*0170*/  BAR.SYNC.DEFER_BLOCKING 0x0 ;  /* 0x0000000000007b1d */ /* 0x000fec0000010000 */
[----:B------:R-:W-:Y:S05]  /*0180*/  @P1 EXIT ;  /* 0x000000000000194d */ /* 0x000fea0003800000 */
[----:B------:R-:W0:Y:S02]  /*0190*/  LDC R15, c[0x0][0x394] ;  /* 0x0000e500ff0f7b82 */ /* 0x000e240000000800 */
[----:B0-----:R-:W-:-:S04]  /*01a0*/  ISETP.GE.AND P0, PT, R15, UR6, PT ;  /* 0x000000060f007c0c */ /* 0x001fc8000bf06270 */
[----:B------:R-:W-:-:S13]  /*01b0*/  ISETP.LT.OR P0, PT, R15, RZ, P0 ;  /* 0x000000ff0f00720c */ /* 0x000fda0000701670 */
[----:B------:R-:W-:Y:S05]  /*01c0*/  @P0 EXIT ;  /* 0x000000000000094d */ /* 0x000fea0003800000 */
[----:B------:R-:W0:Y:S02]  /*01d0*/  LDC.64 R20, c[0x0][0x388] ;  /* 0x0000e200ff147b82 */ /* 0x000e240000000a00 */
[----:B0-----:R-:W-:-:S06]  /*01e0*/  IMAD.WIDE.U32 R20, R9, 0x4, R20 ;  /* 0x0000000409147825 */ /* 0x001fcc00078e0014 */
[----:B------:R-:W3:Y:S02]  /*01f0*/  LDG.E.CONSTANT R20, desc[UR4][R20.64] ;  /* 0x0000000414147981 */ /* 0x000ee4000c1e9900 */
[----:B---3--:R-:W-:-:S04]  /*0200*/  FSETP.GEU.AND P0, PT, R20, 1, PT ;  /* 0x3f8000001400780b */ /* 0x008fc80003f0e000 */
[----:B------:R-:W-:-:S13]  /*0210*/  FSETP.LEU.OR P0, PT, R20, RZ, P0 ;  /* 0x000000ff1400720b */ /* 0x000fda000070b400 */
[----:B------:R-:W-:Y:S05]  /*0220*/  @P0 EXIT ;  /* 0x000000000000094d */ /* 0x000fea0003800000 */
[----:B------:R-:W-:-:S05]  /*0230*/  VIADD R18, R15, 0x3 ;  /* 0x000000030f127836 */ /* 0x000fca0000000000 */
[----:B------:R-:W-:-:S13]  /*0240*/  ISETP.GE.AND P0, PT, R18, UR6, PT ;  /* 0x0000000612007c0c */ /* 0x000fda000bf06270 */
[----:B------:R-:W-:Y:S05]  /*0250*/  @P0 EXIT ;  /* 0x000000000000094d */ /* 0x000fea0003800000 */
[----:B--2---:R-:W0:Y:S02]  /*0260*/  LDC.64 R2, c[0x0][0x380] ;  /* 0x0000e000ff027b82 */ /* 0x004e240000000a00 */
[----:B0-----:R-:W-:-:S05]  /*0270*/  IMAD.WIDE.U32 R2, R15, 0x4, R2 ;  /* 0x000000040f027825 */ /* 0x001fca00078e0002 */
[----:B------:R-:W2:Y:S01]  /*0280*/  LDG.E.CONSTANT R17, desc[UR4][R2.64] ;  /* 0x0000000402117981 */ /* 0x000ea2000c1e9900 */
[----:B------:R-:W-:Y:S02]  /*0290*/  VIADD R4, R15, 0x2 ;  /* 0x000000020f047836 */ /* 0x000fe40000000000 */
[----:B------:R-:W-:-:S03]  /*02a0*/  FADD R16, -R20, 1 ;  /* 0x3f80000014107421 */ /* 0x000fc60000000100 */
[----:B------:R-:W-:-:S04]  /*02b0*/  VIMNMX R0, PT, PT, R4, UR6, !PT ;  /* 0x0000000604007c48 */ /* 0x000fc8000ffe0100 */
[C---:B------:R-:W-:Y:S01]  /*02c0*/  IADD3 R5, PT, PT, -R0.reuse, R15, RZ ;  /* 0x0000000f00057210 */ /* 0x040fe20007ffe1ff */
[----:B------:R-:W-:-:S03]  /*02d0*/  VIADD R0, R0, 0xfffffffe ;  /* 0xfffffffe00007836 */ /* 0x000fc60000000000 */
[----:B------:R-:W-:Y:S02]  /*02e0*/  LOP3.LUT R5, R5, 0x1, RZ, 0xc0, !PT ;  /* 0x0000000105057812 */ /* 0x000fe400078ec0ff */
[----:B------:R-:W-:Y:S01]  /*02f0*/  ISETP.NE.AND P1, PT, R0, R15, PT ;  /* 0x0000000f0000720c */ /* 0x000fe20003f25270 */
[----:B------:R-:W-:Y:S01]  /*0300*/  VIADD R15, R15, 0x1 ;  /* 0x000000010f0f7836 */ /* 0x000fe20000000000 */
[----:B------:R-:W-:Y:S02]  /*0310*/  ISETP.NE.U32.AND P0, PT, R5, 0x1, PT ;  /* 0x000000010500780c */ /* 0x000fe40003f05070 */
[-C--:B--2---:R-:W-:Y:S01]  /*0320*/  MOV R19, R17.reuse ;  /* 0x0000001100137202 */ /* 0x084fe20000000f00 */
[----:B------:R-:W-:Y:S01]  /*0330*/  IMAD.MOV.U32 R21, RZ, RZ, R17 ;  /* 0x000000ffff157224 */ /* 0x000fe200078e0011 */
[----:B------:R-:W-:-:S09]  /*0340*/  MOV R0, R17 ;  /* 0x0000001100007202 */ /* 0x000fd20000000f00 */
[----:B------:R-:W-:Y:S05]  /*0350*/  @!P0 BRA `(.L_x_52) ;  /* 0x0000000000308947 */ /* 0x000fea0003800000 */
[----:B------:R-:W2:Y:S01]  /*0360*/  LDG.E.CONSTANT R2, desc[UR4][R2.64+0x4] ;  /* 0x0000040402027981 */ /* 0x000ea2000c1e9900 */
[----:B------:R-:W-:Y:S01]  /*0370*/  IMAD.MOV.U32 R15, RZ, RZ, R4 ;  /* 0x000000ffff0f7224 */ /* 0x000fe200078e0004 */
[----:B--2---:R-:W-:-:S13]  /*0380*/  FSETP.NAN.AND P0, PT, |R2|, |R2|, PT ;  /* 0x400000020200720b */ /* 0x004fda0003f08200 */
[----:B------:R-:W-:Y:S05]  /*0390*/  @P0 BRA `(.L_x_52) ;  /* 0x0000000000200947 */ /* 0x000fea0003800000 */
[----:B------:R-:W-:-:S04]  /*03a0*/  FADD R0, -R17, R2 ;  /* 0x0000000211007221 */ /* 0x000fc80000000100 */
[----:B------:R-:W-:-:S04]  /*03b0*/  FFMA R0, R20, R0, R17 ;  /* 0x0000000014007223 */ /* 0x000fc80000000011 */
[----:B------:R-:W-:-:S04]  /*03c0*/  FFMA R2, R0, -R16, R17 ;  /* 0x8000001000027223 */ /* 0x000fc80000000011 */
[----:B------:R-:W-:-:S04]  /*03d0*/  FFMA R21, R17, R16, R2 ;  /* 0x0000001011157223 */ /* 0x000fc80000000002 */
[----:B------:R-:W-:-:S04]  /*03e0*/  FFMA R19, R21, -R16, R17 ;  /* 0x8000001015137223 */ /* 0x000fc80000000011 */
[----:B------:R-:W-:-:S04]  /*03f0*/  FFMA R19, R17, R16, R19 ;  /* 0x0000001011137223 */ /* 0x000fc80000000013 */
[----:B------:R-:W-:-:S04]  /*0400*/  FFMA R2, R19, -R16, R17 ;  /* 0x8000001013027223 */ /* 0x000fc80000000011 */
[----:B------:R-:W-:-:S07]  /*0410*/  FFMA R17, R17, R16, R2 ;  /* 0x0000001011117223 */ /* 0x000fce0000000002 */
.L_x_52:
[----:B------:R-:W-:Y:S05]  /*0420*/  @!P1 EXIT ;  /* 0x000000000000994d */ /* 0x000fea0003800000 */
[----:B------:R-:W0:Y:S01]  /*0430*/  LDC.64 R2, c[0x0][0x3a0] ;  /* 0x0000e800ff027b82 */ /* 0x000e220000000a00 */
[----:B------:R-:W-:Y:S01]  /*0440*/  IADD3 R14, PT, PT, R15, 0x1, RZ ;  /* 0x000000010f0e7810 */ /* 0x000fe20007ffe0ff */
[----:B------:R-:W-:Y:S01]  /*0450*/  IMAD.IADD R15, R22, 0x1, R15 ;  /* 0x00000001160f7824 */ /* 0x000fe200078e020f */
[----:B------:R-:W-:Y:S01]  /*0460*/  SHF.R.S32.HI R12, RZ, 0x1f, R22 ;  /* 0x0000001fff0c7819 */ /* 0x000fe20000011416 */
[----:B------:R-:W1:Y:S04]  /*0470*/  LDCU UR6, c[0x0][0x390] ;  /* 0x00007200ff0677ac */ /* 0x000e680008000800 */
[----:B------:R-:W2:Y:S02]  /*0480*/  LDC.64 R4, c[0x0][0x380] ;  /* 0x0000e000ff047b82 */ /* 0x000ea40000000a00 */
.L_x_60:
[----:B------:R-:W-:-:S05]  /*0490*/  IADD3 R13, PT, PT, R14, -0x1, RZ ;  /* 0xffffffff0e0d7810 */ /* 0x000fca0007ffe0ff */
[----:B--2---:R-:W-:-:S05]  /*04a0*/  IMAD.WIDE.U32 R10, R13, 0x4, R4 ;  /* 0x000000040d0a7825 */ /* 0x004fca00078e0004 */
[----:B------:R-:W2:Y:S02]  /*04b0*/  LDG.E.CONSTANT R9, desc[UR4][R10.64] ;  /* 0x000000040a097981 */ /* 0x000ea4000c1e9900 */
[----:B--2---:R-:W-:-:S13]  /*04c0*/  FSETP.NAN.AND P0, PT, |R9|, |R9|, PT ;  /* 0x400000090900720b */ /* 0x004fda0003f08200 */
[----:B---3--:R-:W-:Y:S05]  /*04d0*/  @!P0 BRA `(.L_x_53) ;  /* 0x0000000000188947 */ /* 0x008fea0003800000 */
[----:B------:R-:W-:-:S13]  /*04e0*/  ISETP.GE.AND P0, PT, R13, R18, PT ;  /* 0x000000120d00720c */ /* 0x000fda0003f06270 */
[----:B------:R-:W-:Y:S05]  /*04f0*/  @!P0 BRA `(.L_x_54) ;  /* 0x0000000000d48947 */ /* 0x000fea0003800000 */
[----:B------:R-:W-:Y:S02]  /*0500*/  IMAD.MOV.U32 R9, RZ, RZ, 0x7fc00000 ;  /* 0x7fc00000ff097424 */ /* 0x000fe400078e00ff */
[----:B0-----:R-:W-:-:S05]  /*0510*/  IMAD.WIDE R6, R15, 0x4, R2 ;  /* 0x000000040f067825 */ /* 0x001fca00078e0202 */
[----:B------:R4:W-:Y:S01]  /*0520*/  STG.E desc[UR4][R6.64], R9 ;  /* 0x0000000906007986 */ /* 0x0009e2000c101904 */
[----:B------:R-:W-:Y:S05]  /*0530*/  BRA `(.L_x_54) ;  /* 0x0000000000c47947 */ /* 0x000fea0003800000 */
.L_x_53:
[----:B------:R-:W-:Y:S01]  /*0540*/  FADD R9, -R0, R9 ;  /* 0x0000000900097221 */ /* 0x000fe20000000100 */
[----:B------:R-:W-:-:S03]  /*0550*/  ISETP.GE.AND P0, PT, R13, R18, PT ;  /* 0x000000120d00720c */ /* 0x000fc60003f06270 */
[----:B------:R-:W-:-:S04]  /*0560*/  FFMA R9, R20, R9, R0 ;  /* 0x0000000914097223 */ /* 0x000fc80000000000 */
        /* <DEDUP_REMOVED lines=16> */
[----:B------:R-:W2:Y:S01]  /*0670*/  @!P0 LDC.64 R24, c[0x0][0x3a0] ;  /* 0x0000e800ff188b82 */ /* 0x000ea20000000a00 */
[----:B------:R-:W-:Y:S01]  /*0680*/  @!P0 IMAD.MOV.U32 R0, RZ, RZ, R9 ;  /* 0x000000ffff008224 */ /* 0x000fe200078e0009 */
[----:B------:R-:W-:Y:S01]  /*0690*/  @!P0 MOV R21, R7 ;  /* 0x0000000700158202 */ /* 0x000fe20000000f00 */
[----:B------:R-:W-:Y:S02]  /*06a0*/  @!P0 IMAD.MOV.U32 R19, RZ, RZ, R6 ;  /* 0x000000ffff138224 */ /* 0x000fe400078e0006 */
[----:B--2---:R-:W-:-:S05]  /*06b0*/  @!P0 IMAD.WIDE R24, R15, 0x4, R24 ;  /* 0x000000040f188825 */ /* 0x004fca00078e0218 */
[----:B------:R2:W-:Y:S01]  /*06c0*/  @!P0 STG.E desc[UR4][R24.64], RZ ;  /* 0x000000ff18008986 */ /* 0x0005e2000c101904 */
[----:B------:R-:W-:Y:S05]  /*06d0*/  @!P0 BRA `(.L_x_54) ;  /* 0x00000000005c8947 */ /* 0x000fea0003800000 */
[----:B------:R-:W-:Y:S01]  /*06e0*/  FADD R8, R8, |R8| ;  /* 0x4000000808087221 */ /* 0x000fe20000000000 */
[----:B------:R-:W3:Y:S03]  /*06f0*/  MUFU.RCP R0, R23 ;  /* 0x0000001700007308 */ /* 0x000ee60000001000 */
[----:B------:R-:W-:-:S04]  /*0700*/  FADD R8, R27, R8 ;  /* 0x000000081b087221 */ /* 0x000fc80000000000 */
[----:B------:R-:W-:-:S04]  /*0710*/  FADD R27, |R27|, R8 ;  /* 0x000000081b1b7221 */ /* 0x000fc80000000200 */
[----:B------:R-:W-:-:S04]  /*0720*/  FADD R27, R26, R27 ;  /* 0x0000001b1a1b7221 */ /* 0x000fc80000000000 */
[----:B------:R-:W-:Y:S01]  /*0730*/  FADD R26, |R26|, R27 ;  /* 0x0000001b1a1a7221 */ /* 0x000fe20000000200 */
[----:B---3--:R-:W-:-:S03]  /*0740*/  FFMA R19, -R23, R0, 1 ;  /* 0x3f80000017137423 */ /* 0x008fc60000000100 */
[----:B------:R-:W-:Y:S01]  /*0750*/  FMUL R26, R26, 0.5 ;  /* 0x3f0000001a1a7820 */ /* 0x000fe20000400000 */
[----:B------:R-:W-:-:S03]  /*0760*/  FFMA R19, R0, R19, R0 ;  /* 0x0000001300137223 */ /* 0x000fc60000000000 */
[----:B------:R-:W3:Y:S01]  /*0770*/  FCHK P0, R26, R23 ;  /* 0x000000171a007302 */ /* 0x000ee20000000000 */
[----:B------:R-:W-:-:S04]  /*0780*/  FFMA R0, R26, R19, RZ ;  /* 0x000000131a007223 */ /* 0x000fc800000000ff */
[----:B------:R-:W-:-:S04]  /*0790*/  FFMA R8, -R23, R0, R26 ;  /* 0x0000000017087223 */ /* 0x000fc8000000011a */
[----:B------:R-:W-:Y:S01]  /*07a0*/  FFMA R27, R19, R8, R0 ;  /* 0x00000008131b7223 */ /* 0x000fe20000000000 */
[----:B---3--:R-:W-:Y:S06]  /*07b0*/  @!P0 BRA `(.L_x_55) ;  /* 0x0000000000108947 */ /* 0x008fec0003800000 */
[----:B------:R-:W-:Y:S02]  /*07c0*/  MOV R0, R23 ;  /* 0x0000001700007202 */ /* 0x000fe40000000f00 */
[----:B--2---:R-:W-:-:S07]  /*07d0*/  MOV R24, 0x7f0 ;  /* 0x000007f000187802 */ /* 0x004fce0000000f00 */
[----:B01----:R-:W-:Y:S05]  /*07e0*/  CALL.REL.NOINC `($__internal_1_$__cuda_sm3x_div_rn_noftz_f32_slowpath) ;  /* 0x00000004003c7944 */ /* 0x003fea0003c00000 */
[----:B------:R-:W-:-:S07]  /*07f0*/  IMAD.MOV.U32 R27, RZ, RZ, R0 ;  /* 0x000000ffff1b7224 */ /* 0x000fce00078e0000 */
.L_x_55:
[----:B0-2---:R-:W-:Y:S01]  /*0800*/  IMAD.WIDE R24, R15, 0x4, R2 ;  /* 0x000000040f187825 */ /* 0x005fe200078e0202 */
[----:B------:R-:W-:Y:S02]  /*0810*/  MOV R0, R9 ;  /* 0x0000000900007202 */ /* 0x000fe40000000f00 */
[----:B------:R-:W-:Y:S01]  /*0820*/  MOV R19, R6 ;  /* 0x0000000600137202 */ /* 0x000fe20000000f00 */
[----:B------:R-:W-:Y:S01]  /*0830*/  IMAD.MOV.U32 R21, RZ, RZ, R7 ;  /* 0x000000ffff157224 */ /* 0x000fe200078e0007 */
[----:B------:R3:W-:Y:S06]  /*0840*/  STG.E desc[UR4][R24.64], R27 ;  /* 0x0000001b18007986 */ /* 0x0007ec000c101904 */
.L_x_54:
[----:B------:R-:W5:Y:S01]  /*0850*/  LDG.E.CONSTANT R11, desc[UR4][R10.64+0x4] ;  /* 0x000004040a0b7981 */ /* 0x000f62000c1e9900 */
[----:B----4-:R-:W4:Y:S01]  /*0860*/  LDC.64 R6, c[0x0][0x3a0] ;  /* 0x0000e800ff067b82 */ /* 0x010f220000000a00 */
[----:B-----5:R-:W-:-:S13]  /*0870*/  FSETP.NAN.AND P0, PT, |R11|, |R11|, PT ;  /* 0x4000000b0b00720b */ /* 0x020fda0003f08200 */
[----:B----4-:R-:W-:Y:S05]  /*0880*/  @!P0 BRA `(.L_x_56) ;  /* 0x0000000000248947 */ /* 0x010fea0003800000 */
[----:B------:R-:W-:-:S13]  /*0890*/  ISETP.GE.AND P0, PT, R14, R18, PT ;  /* 0x000000120e00720c */ /* 0x000fda0003f06270 */
[----:B------:R-:W-:Y:S05]  /*08a0*/  @!P0 BRA `(.L_x_57) ;  /* 0x0000000000f48947 */ /* 0x000fea0003800000 */
[----:B------:R-:W-:Y:S01]  /*08b0*/  IADD3 R8, P0, PT, R22, R13, RZ ;  /* 0x0000000d16087210 */ /* 0x000fe20007f1e0ff */
[----:B------:R-:W-:-:S03]  /*08c0*/  IMAD.MOV.U32 R9, RZ, RZ, 0x7fc00000 ;  /* 0x7fc00000ff097424 */ /* 0x000fc600078e00ff */
[----:B------:R-:W-:Y:S02]  /*08d0*/  LEA.HI.X.SX32 R13, R13, R12, 0x1, P0 ;  /* 0x0000000c0d0d7211 */ /* 0x000fe400000f0eff */
[----:B------:R-:W-:-:S04]  /*08e0*/  LEA R6, P0, R8, R6, 0x2 ;  /* 0x0000000608067211 */ /* 0x000fc800078010ff */
[----:B------:R-:W-:-:S05]  /*08f0*/  LEA.HI.X R7, R8, R7, R13, 0x2, P0 ;  /* 0x0000000708077211 */ /* 0x000fca00000f140d */
[----:B------:R4:W-:Y:S01]  /*0900*/  STG.E desc[UR4][R6.64+0x4], R9 ;  /* 0x0000040906007986 */ /* 0x0009e2000c101904 */
[----:B------:R-:W-:Y:S05]  /*0910*/  BRA `(.L_x_57) ;  /* 0x0000000000d87947 */ /* 0x000fea0003800000 */
.L_x_56:
[----:B------:R-:W-:Y:S01]  /*0920*/  FADD R11, -R0, R11 ;  /* 0x0000000b000b7221 */ /* 0x000fe20000000100 */
[----:B------:R-:W-:-:S03]  /*0930*/  ISETP.GE.AND P0, PT, R14, R18, PT ;  /* 0x000000120e00720c */ /* 0x000fc60003f06270 */
[----:B------:R-:W-:-:S04]  /*0940*/  FFMA R11, R20, R11, R0 ;  /* 0x0000000b140b7223 */ /* 0x000fc80000000000 */
        /* <DEDUP_REMOVED lines=16> */
[----:B------:R-:W-:Y:S05]  /*0a50*/  @P0 BRA `(.L_x_58) ;  /* 0x0000000000240947 */ /* 0x000fea0003800000 */
[----:B------:R-:W-:Y:S01]  /*0a60*/  IADD3 R0, P0, PT, R22, R13, RZ ;  /* 0x0000000d16007210 */ /* 0x000fe20007f1e0ff */
[----:B------:R-:W-:Y:S01]  /*0a70*/  IMAD.MOV.U32 R19, RZ, RZ, R9 ;  /* 0x000000ffff137224 */ /* 0x000fe200078e0009 */
[----:B------:R-:W-:Y:S02]  /*0a80*/  MOV R21, R10 ;  /* 0x0000000a00157202 */ /* 0x000fe40000000f00 */
[----:B------:R-:W-:Y:S02]  /*0a90*/  LEA.HI.X.SX32 R13, R13, R12, 0x1, P0 ;  /* 0x0000000c0d0d7211 */ /* 0x000fe400000f0eff */
[----:B------:R-:W-:-:S04]  /*0aa0*/  LEA R6, P0, R0, R6, 0x2 ;  /* 0x0000000600067211 */ /* 0x000fc800078010ff */
[----:B------:R-:W-:Y:S01]  /*0ab0*/  LEA.HI.X R7, R0, R7, R13, 0x2, P0 ;  /* 0x0000000700077211 */ /* 0x000fe200000f140d */
[----:B------:R-:W-:-:S04]  /*0ac0*/  IMAD.MOV.U32 R0, RZ, RZ, R11 ;  /* 0x000000ffff007224 */ /* 0x000fc800078e000b */
[----:B------:R4:W-:Y:S01]  /*0ad0*/  STG.E desc[UR4][R6.64+0x4], RZ ;  /* 0x000004ff06007986 */ /* 0x0009e2000c101904 */
[----:B------:R-:W-:Y:S05]  /*0ae0*/  BRA `(.L_x_57) ;  /* 0x0000000000647947 */ /* 0x000fea0003800000 */
.L_x_58:
[----:B------:R-:W-:Y:S01]  /*0af0*/  FADD R8, R8, |R8| ;  /* 0x4000000808087221 */ /* 0x000fe20000000000 */
[----:B------:R-:W2:Y:S03]  /*0b00*/  MUFU.RCP R19, R0 ;  /* 0x0000000000137308 */ /* 0x000ea60000001000 */
[----:B------:R-:W-:-:S04]  /*0b10*/  FADD R8, R21, R8 ;  /* 0x0000000815087221 */ /* 0x000fc80000000000 */
[----:B------:R-:W-:-:S04]  /*0b20*/  FADD R8, |R21|, R8 ;  /* 0x0000000815087221 */ /* 0x000fc80000000200 */
[----:B------:R-:W-:-:S04]  /*0b30*/  FADD R8, R23, R8 ;  /* 0x0000000817087221 */ /* 0x000fc80000000000 */
[----:B------:R-:W-:Y:S01]  /*0b40*/  FADD R8, |R23|, R8 ;  /* 0x0000000817087221 */ /* 0x000fe20000000200 */
[----:B--23--:R-:W-:-:S03]  /*0b50*/  FFMA R24, -R0, R19, 1 ;  /* 0x3f80000000187423 */ /* 0x00cfc60000000113 */
[----:B------:R-:W-:Y:S01]  /*0b60*/  FMUL R26, R8, 0.5 ;  /* 0x3f000000081a7820 */ /* 0x000fe20000400000 */
[----:B------:R-:W-:-:S03]  /*0b70*/  FFMA R19, R19, R24, R19 ;  /* 0x0000001813137223 */ /* 0x000fc60000000013 */
[----:B------:R-:W2:Y:S01]  /*0b80*/  FCHK P0, R26, R0 ;  /* 0x000000001a007302 */ /* 0x000ea20000000000 */
[----:B------:R-:W-:-:S04]  /*0b90*/  FFMA R8, R26, R19, RZ ;  /* 0x000000131a087223 */ /* 0x000fc800000000ff */
[----:B------:R-:W-:-:S04]  /*0ba0*/  FFMA R21, -R0, R8, R26 ;  /* 0x0000000800157223 */ /* 0x000fc8000000011a */
[----:B------:R-:W-:Y:S01]  /*0bb0*/  FFMA R23, R19, R21, R8 ;  /* 0x0000001513177223 */ /* 0x000fe20000000008 */
[----:B--2---:R-:W-:Y:S06]  /*0bc0*/  @!P0 BRA `(.L_x_59) ;  /* 0x00000000000c8947 */ /* 0x004fec0003800000 */
[----:B------:R-:W-:-:S07]  /*0bd0*/  MOV R24, 0xbf0 ;  /* 0x00000bf000187802 */ /* 0x000fce0000000f00 */
[----:B01----:R-:W-:Y:S05]  /*0be0*/  CALL.REL.NOINC `($__internal_1_$__cuda_sm3x_div_rn_noftz_f32_slowpath) ;  /* 0x00000000003c7944 */ /* 0x003fea0003c00000 */
[----:B------:R-:W-:-:S07]  /*0bf0*/  MOV R23, R0 ;  /* 0x0000000000177202 */ /* 0x000fce0000000f00 */
.L_x_59:
[----:B------:R-:W-:Y:S01]  /*0c00*/  IADD3 R0, P0, PT, R22, R13, RZ ;  /* 0x0000000d16007210 */ /* 0x000fe20007f1e0ff */
[----:B------:R-:W-:Y:S01]  /*0c10*/  IMAD.MOV.U32 R19, RZ, RZ, R9 ;  /* 0x000000ffff137224 */ /* 0x000fe200078e0009 */
[----:B------:R-:W-:Y:S02]  /*0c20*/  MOV R21, R10 ;  /* 0x0000000a00157202 */ /* 0x000fe40000000f00 */
[----:B------:R-:W-:Y:S02]  /*0c30*/  LEA.HI.X.SX32 R13, R13, R12, 0x1, P0 ;  /* 0x0000000c0d0d7211 */ /* 0x000fe400000f0eff */
[----:B------:R-:W-:-:S04]  /*0c40*/  LEA R6, P0, R0, R6, 0x2 ;  /* 0x0000000600067211 */ /* 0x000fc800078010ff */
[----:B------:R-:W-:Y:S01]  /*0c50*/  LEA.HI.X R7, R0, R7, R13, 0x2, P0 ;  /* 0x0000000700077211 */ /* 0x000fe200000f140d */
[----:B------:R-:W-:-:S04]  /*0c60*/  IMAD.MOV.U32 R0, RZ, RZ, R11 ;  /* 0x000000ffff007224 */ /* 0x000fc800078e000b */
[----:B------:R4:W-:Y:S04]  /*0c70*/  STG.E desc[UR4][R6.64+0x4], R23 ;  /* 0x0000041706007986 */ /* 0x0009e8000c101904 */
.L_x_57:
[C---:B----4-:R-:W-:Y:S01]  /*0c80*/  IADD3 R6, PT, PT, R14.reuse, 0x1, RZ ;  /* 0x000000010e067810 */ /* 0x050fe20007ffe0ff */
[----:B------:R-:W-:Y:S01]  /*0c90*/  VIADD R14, R14, 0x2 ;  /* 0x000000020e0e7836 */ /* 0x000fe20000000000 */
[----:B------:R-:W-:Y:S02]  /*0ca0*/  IADD3 R15, PT, PT, R15, 0x2, RZ ;  /* 0x000000020f0f7810 */ /* 0x000fe40007ffe0ff */
[----:B-1----:R-:W-:-:S13]  /*0cb0*/  ISETP.GE.AND P0, PT, R6, UR6, PT ;  /* 0x0000000606007c0c */ /* 0x002fda000bf06270 */
[----:B------:R-:W-:Y:S05]  /*0cc0*/  @!P0 BRA `(.L_x_60) ;  /* 0xfffffff400f08947 */ /* 0x000fea000383ffff */
[----:B------:R-:W-:Y:S05]  /*0cd0*/  EXIT ;  /* 0x000000000000794d */ /* 0x000fea0003800000 */
        .weak           $__internal_1_$__cuda_sm3x_div_rn_noftz_f32_slowpath
        .type           $__internal_1_$__cuda_sm3x_div_rn_noftz_f32_slowpath,@function
        .size           $__internal_1_$__cuda_sm3x_div_rn_noftz_f32_slowpath,(.L_x_71 - $__internal_1_$__cuda_sm3x_div_rn_noftz_f32_slowpath)
$__internal_1_$__cuda_sm3x_div_rn_noftz_f32_slowpath:
[----:B------:R-:W-:Y:S02]  /*0ce0*/  SHF.R.U32.HI R8, RZ, 0x17, R0 ;  /* 0x00000017ff087819 */ /* 0x000fe40000011600 */
[----:B------:R-:W-:Y:S02]  /*0cf0*/  SHF.R.U32.HI R25, RZ, 0x17, R26 ;  /* 0x00000017ff197819 */ /* 0x000fe4000001161a */
[----:B------:R-:W-:Y:S02]  /*0d00*/  LOP3.LUT R8, R8, 0xff, RZ, 0xc0, !PT ;  /* 0x000000ff08087812 */ /* 0x000fe400078ec0ff */
[----:B------:R-:W-:-:S03]  /*0d10*/  LOP3.LUT R25, R25, 0xff, RZ, 0xc0, !PT ;  /* 0x000000ff19197812 */ /* 0x000fc600078ec0ff */
[----:B------:R-:W-:Y:S01]  /*0d20*/  VIADD R21, R8, 0xffffffff ;  /* 0xffffffff08157836 */ /* 0x000fe20000000000 */
[----:B------:R-:W-:-:S04]  /*0d30*/  IADD3 R23, PT, PT, R25, -0x1, RZ ;  /* 0xffffffff19177810 */ /* 0x000fc80007ffe0ff */
[----:B------:R-:W-:-:S04]  /*0d40*/  ISETP.GT.U32.AND P0, PT, R21, 0xfd, PT ;  /* 0x000000fd1500780c */ /* 0x000fc80003f04070 */
[----:B------:R-:W-:-:S13]  /*0d50*/  ISETP.GT.U32.OR P0, PT, R23, 0xfd, P0 ;  /* 0x000000fd1700780c */ /* 0x000fda0000704470 */
[----:B------:R-:W-:Y:S01]  /*0d60*/  @!P0 IMAD.MOV.U32 R19, RZ, RZ, RZ ;  /* 0x000000ffff138224 */ /* 0x000fe200078e00ff */
[----:B------:R-:W-:Y:S06]  /*0d70*/  @!P0 BRA `(.L_x_61) ;  /* 0x00000000005c8947 */ /* 0x000fec0003800000 */
[----:B------:R-:W-:Y:S02]  /*0d80*/  FSETP.GTU.FTZ.AND P0, PT, |R26|, +INF , PT ;  /* 0x7f8000001a00780b */ /* 0x000fe40003f1c200 */
[----:B------:R-:W-:-:S04]  /*0d90*/  FSETP.GTU.FTZ.AND P1, PT, |R0|, +INF , PT ;  /* 0x7f8000000000780b */ /* 0x000fc80003f3c200 */
[----:B------:R-:W-:-:S13]  /*0da0*/  PLOP3.LUT P0, PT, P0, P1, PT, 0xf8, 0x8f ;  /* 0x00000000008f781c */ /* 0x000fda0000703f70 */
[----:B------:R-:W-:Y:S05]  /*0db0*/  @P0 BRA `(.L_x_62) ;  /* 0x0000000400440947 */ /* 0x000fea0003800000 */
[----:B------:R-:W-:-:S13]  /*0dc0*/  LOP3.LUT P0, RZ, R0, 0x7fffffff, R26, 0xc8, !PT ;  /* 0x7fffffff00ff7812 */ /* 0x000fda000780c81a */
[----:B------:R-:W-:Y:S05]  /*0dd0*/  @!P0 BRA `(.L_x_63) ;  /* 0x0000000400348947 */ /* 0x000fea0003800000 */
[----:B------:R-:W-:Y:S02]  /*0de0*/  FSETP.NEU.FTZ.AND P2, PT, |R26|, +INF , PT ;  /* 0x7f8000001a00780b */ /* 0x000fe40003f5d200 */
        /* <DEDUP_REMOVED lines=12> */
[----:B------:R-:W-:Y:S02]  /*0eb0*/  @!P0 IMAD.MOV.U32 R19, RZ, RZ, -0x40 ;  /* 0xffffffc0ff138424 */ /* 0x000fe400078e00ff */
[----:B------:R-:W-:Y:S01]  /*0ec0*/  @!P0 FFMA R26, R26, 1.84467440737095516160e+19, RZ ;  /* 0x5f8000001a1a8823 */ /* 0x000fe200000000ff */
[----:B------:R-:W-:Y:S02]  /*0ed0*/  @!P1 FFMA R0, R0, 1.84467440737095516160e+19, RZ ;  /* 0x5f80000000009823 */ /* 0x000fe400000000ff */
[----:B------:R-:W-:-:S07]  /*0ee0*/  @!P1 IADD3 R19, PT, PT, R19, 0x40, RZ ;  /* 0x0000004013139810 */ /* 0x000fce0007ffe0ff */
.L_x_61:
[----:B------:R-:W-:Y:S02]  /*0ef0*/  LEA R21, R8, 0xc0800000, 0x17 ;  /* 0xc080000008157811 */ /* 0x000fe400078eb8ff */
[----:B------:R-:W-:-:S03]  /*0f00*/  IADD3 R25, PT, PT, R25, -0x7f, RZ ;  /* 0xffffff8119197810 */ /* 0x000fc60007ffe0ff */
[----:B------:R-:W-:-:S04]  /*0f10*/  IMAD.IADD R28, R0, 0x1, -R21 ;  /* 0x00000001001c7824 */ /* 0x000fc800078e0a15 */
[----:B------:R0:W1:Y:S01]  /*0f20*/  MUFU.RCP R0, R28 ;  /* 0x0000001c00007308 */ /* 0x0000620000001000 */
[----:B------:R-:W-:Y:S01]  /*0f30*/  FADD.FTZ R21, -R28, -RZ ;  /* 0x800000ff1c157221 */ /* 0x000fe20000010100 */
[----:B0-----:R-:W-:-:S05]  /*0f40*/  IADD3 R28, PT, PT, R25, 0x7f, -R8 ;  /* 0x0000007f191c7810 */ /* 0x001fca0007ffe808 */
[----:B------:R-:W-:Y:S02]  /*0f50*/  IMAD.IADD R19, R28, 0x1, R19 ;  /* 0x000000011c137824 */ /* 0x000fe400078e0213 */
[----:B-1----:R-:W-:-:S04]  /*0f60*/  FFMA R23, R0, R21, 1 ;  /* 0x3f80000000177423 */ /* 0x002fc80000000015 */
[----:B------:R-:W-:Y:S01]  /*0f70*/  FFMA R23, R0, R23, R0 ;  /* 0x0000001700177223 */ /* 0x000fe20000000000 */
[----:B------:R-:W-:-:S04]  /*0f80*/  IMAD R0, R25, -0x800000, R26 ;  /* 0xff80000019007824 */ /* 0x000fc800078e021a */
[----:B------:R-:W-:-:S04]  /*0f90*/  FFMA R26, R0, R23, RZ ;  /* 0x00000017001a7223 */ /* 0x000fc800000000ff */
[----:B------:R-:W-:-:S04]  /*0fa0*/  FFMA R27, R21, R26, R0 ;  /* 0x0000001a151b7223 */ /* 0x000fc80000000000 */
[----:B------:R-:W-:-:S04]  /*0fb0*/  FFMA R26, R23, R27, R26 ;  /* 0x0000001b171a7223 */ /* 0x000fc8000000001a */
[----:B------:R-:W-:-:S04]  /*0fc0*/  FFMA R21, R21, R26, R0 ;  /* 0x0000001a15157223 */ /* 0x000fc80000000000 */
[----:B------:R-:W-:-:S05]  /*0fd0*/  FFMA R0, R23, R21, R26 ;  /* 0x0000001517007223 */ /* 0x000fca000000001a */
[----:B------:R-:W-:-:S04]  /*0fe0*/  SHF.R.U32.HI R8, RZ, 0x17, R0 ;  /* 0x00000017ff087819 */ /* 0x000fc80000011600 */
[----:B------:R-:W-:-:S04]  /*0ff0*/  LOP3.LUT R8, R8, 0xff, RZ, 0xc0, !PT ;  /* 0x000000ff08087812 */ /* 0x000fc800078ec0ff */
[----:B------:R-:W-:-:S05]  /*1000*/  IADD3 R8, PT, PT, R8, R19, RZ ;  /* 0x0000001308087210 */ /* 0x000fca0007ffe0ff */
[----:B------:R-:W-:-:S05]  /*1010*/  VIADD R25, R8, 0xffffffff ;  /* 0xffffffff08197836 */ /* 0x000fca0000000000 */
        /* <DEDUP_REMOVED lines=12> */
[C---:B------:R-:W-:Y:S02]  /*10e0*/  IADD3 R21, PT, PT, R8.reuse, 0x20, RZ ;  /* 0x0000002008157810 */ /* 0x040fe40007ffe0ff */
[----:B------:R-:W-:Y:S02]  /*10f0*/  LOP3.LUT R19, R19, 0x7fffff, RZ, 0xc0, !PT ;  /* 0x007fffff13137812 */ /* 0x000fe400078ec0ff */
[C---:B------:R-:W-:Y:S02]  /*1100*/  ISETP.NE.AND P2, PT, R8.reuse, RZ, PT ;  /* 0x000000ff0800720c */ /* 0x040fe40003f45270 */
[----:B------:R-:W-:Y:S02]  /*1110*/  LOP3.LUT R28, R19, 0x800000, RZ, 0xfc, !PT ;  /* 0x00800000131c7812 */ /* 0x000fe400078efcff */
[----:B------:R-:W-:Y:S01]  /*1120*/  ISETP.NE.AND P1, PT, R8, RZ, PT ;  /* 0x000000ff0800720c */ /* 0x000fe20003f25270 */
[----:B------:R-:W-:Y:S01]  /*1130*/  IMAD.MOV R8, RZ, RZ, -R8 ;  /* 0x000000ffff087224 */ /* 0x000fe200078e0a08 */
[----:B------:R-:W-:-:S02]  /*1140*/  SHF.L.U32 R21, R28, R21, RZ ;  /* 0x000000151c157219 */ /* 0x000fc400000006ff */
[----:B------:R-:W-:Y:S02]  /*1150*/  FSETP.NEU.FTZ.AND P0, PT, R25, R26, PT ;  /* 0x0000001a1900720b */ /* 0x000fe40003f1d000 */
[----:B------:R-:W-:Y:S02]  /*1160*/  SEL R19, R8, RZ, P2 ;  /* 0x000000ff08137207 */ /* 0x000fe40001000000 */
[----:B------:R-:W-:Y:S02]  /*1170*/  ISETP.NE.AND P1, PT, R21, RZ, P1 ;  /* 0x000000ff1500720c */ /* 0x000fe40000f25270 */
[----:B------:R-:W-:Y:S02]  /*1180*/  SHF.R.U32.HI R19, RZ, R19, R28 ;  /* 0x00000013ff137219 */ /* 0x000fe4000001161c */
[----:B------:R-:W-:Y:S02]  /*1190*/  PLOP3.LUT P0, PT, P0, P1, PT, 0xf8, 0x8f ;  /* 0x00000000008f781c */ /* 0x000fe40000703f70 */
[----:B------:R-:W-:-:S02]  /*11a0*/  SHF.R.U32.HI R8, RZ, 0x1, R19 ;  /* 0x00000001ff087819 */ /* 0x000fc40000011613 */
[----:B------:R-:W-:-:S04]  /*11b0*/  SEL R21, RZ, 0x1, !P0 ;  /* 0x00000001ff157807 */ /* 0x000fc80004000000 */
[----:B------:R-:W-:-:S04]  /*11c0*/  LOP3.LUT R26, R21, 0x1, R8, 0xf8, !PT ;  /* 0x00000001151a7812 */ /* 0x000fc800078ef808 */
[----:B------:R-:W-:-:S04]  /*11d0*/  LOP3.LUT R19, R26, R19, RZ, 0xc0, !PT ;  /* 0x000000131a137212 */ /* 0x000fc800078ec0ff */
[----:B------:R-:W-:-:S04]  /*11e0*/  IADD3 R19, PT, PT, R8, R19, RZ ;  /* 0x0000001308137210 */ /* 0x000fc80007ffe0ff */
[----:B------:R-:W-:Y:S01]  /*11f0*/  LOP3.LUT R0, R19, R0, RZ, 0xfc, !PT ;  /* 0x0000000013007212 */ /* 0x000fe200078efcff */
[----:B------:R-:W-:Y:S06]  /*1200*/  BRA `(.L_x_68) ;  /* 0x0000000000347947 */ /* 0x000fec0003800000 */
.L_x_67:
[----:B------:R-:W-:-:S04]  /*1210*/  LOP3.LUT R0, R0, 0x80000000, RZ, 0xc0, !PT ;  /* 0x8000000000007812 */ /* 0x000fc800078ec0ff */
[----:B------:R-:W-:Y:S01]  /*1220*/  LOP3.LUT R0, R0, 0x7f800000, RZ, 0xfc, !PT ;  /* 0x7f80000000007812 */ /* 0x000fe200078efcff */
[----:B------:R-:W-:Y:S06]  /*1230*/  BRA `(.L_x_68) ;  /* 0x0000000000287947 */ /* 0x000fec0003800000 */
.L_x_66:
[----:B------:R-:W-:Y:S01]  /*1240*/  IMAD R0, R19, 0x800000, R0 ;  /* 0x0080000013007824 */ /* 0x000fe200078e0200 */
[----:B------:R-:W-:Y:S06]  /*1250*/  BRA `(.L_x_68) ;  /* 0x0000000000207947 */ /* 0x000fec0003800000 */
.L_x_65:
[----:B------:R-:W-:-:S04]  /*1260*/  LOP3.LUT R0, R0, 0x80000000, R26, 0x48, !PT ;  /* 0x8000000000007812 */ /* 0x000fc800078e481a */
[----:B------:R-:W-:Y:S01]  /*1270*/  LOP3.LUT R0, R0, 0x7f800000, RZ, 0xfc, !PT ;  /* 0x7f80000000007812 */ /* 0x000fe200078efcff */
[----:B------:R-:W-:Y:S06]  /*1280*/  BRA `(.L_x_68) ;  /* 0x0000000000147947 */ /* 0x000fec0003800000 */
.L_x_64:
[----:B------:R-:W-:Y:S01]  /*1290*/  LOP3.LUT R0, R0, 0x80000000, R26, 0x48, !PT ;  /* 0x8000000000007812 */ /* 0x000fe200078e481a */
[----:B------:R-:W-:Y:S06]  /*12a0*/  BRA `(.L_x_68) ;  /* 0x00000000000c7947 */ /* 0x000fec0003800000 */
.L_x_63:
[----:B------:R-:W0:Y:S01]  /*12b0*/  MUFU.RSQ R0, -QNAN ;  /* 0xffc0000000007908 */ /* 0x000e220000001400 */
[----:B------:R-:W-:Y:S05]  /*12c0*/  BRA `(.L_x_68) ;  /* 0x0000000000047947 */ /* 0x000fea0003800000 */
.L_x_62:
[----:B------:R-:W-:-:S07]  /*12d0*/  FADD.FTZ R0, R26, R0 ;  /* 0x000000001a007221 */ /* 0x000fce0000010000 */
.L_x_68:
[----:B------:R-:W-:-:S04]  /*12e0*/  HFMA2 R25, -RZ, RZ, 0, 0 ;  /* 0x00000000ff197431 */ /* 0x000fc800000001ff */
[----:B0-----:R-:W-:Y:S05]  /*12f0*/  RET.REL.NODEC R24 `(lrsi_batch_f32) ;  /* 0xffffffec18407950 */ /* 0x001fea0003c3ffff */
.L_x_69:
        /* <DEDUP_REMOVED lines=16> */
.L_x_71:


//--------------------- .nv.shared.reserved.0     --------------------------
	.section	.nv.shared.reserved.0,"aw",@nobits
	.weak		__nv_reservedSMEM_offset_0_alias
	.size		__nv_reservedSMEM_offset_0_alias, 0, 64
	.other		__nv_reservedSMEM_offset_0_alias,@"STO_CUDA_RESERVED_SHARED STV_DEFAULT"
__nv_reservedSMEM_offset_0_alias:
	.zero		0
	.zero		64


//--------------------- .nv.constant0.lrsi_many_series_one_param_f32 --------------------------
	.section	.nv.constant0.lrsi_many_series_one_param_f32,"a",@progbits
	.sectionflags	@""
	.align	4
.nv.constant0.lrsi_many_series_one_param_f32:
	.zero		936


//--------------------- .nv.constant0.lrsi_batch_f32 --------------------------
	.section	.nv.constant0.lrsi_batch_f32,"a",@progbits
	.sectionflags	@""
	.align	4
.nv.constant0.lrsi_batch_f32:
	.zero		936


//--------------------- SYMBOLS --------------------------

	.type		.nv.reservedSmem.offset0,@object
	.size		.nv.reservedSmem.offset0,0x4
